	.target	sm_90a

	.elftype	@"ET_EXEC"


//--------------------- .note.nv.tkinfo           --------------------------
	.section	.note.nv.tkinfo,"",@"SHT_NOTE"
	.sectionflags	@"SHF_NOTE_NV_TKINFO"
	.tkinfo
        /*0018*/ 	.word	0x00000002
        /*0030*/ 	.string	""
        /*0030*/ 	.string	"ptxas"
        /*0030*/ 	.string	"Cuda compilation tools, release 13.0, V13.0.88"
        /*0030*/ 	.string	"Build cuda_13.0.r13.0/compiler.36424714_0"
        /*0030*/ 	.string	"-arch sm_90a -m 64 "



//--------------------- .note.nv.cuinfo           --------------------------
	.section	.note.nv.cuinfo,"",@"SHT_NOTE"
	.sectionflags	@"SHF_NOTE_NV_CUINFO"
        /*0018*/ 	.short	0x0002
        /*001a*/ 	.short	0x005a
        /*001c*/ 	.short	0x0082
	.zero		2


//--------------------- .nv.info                  --------------------------
	.section	.nv.info,"",@"SHT_CUDA_INFO"
	.align	4


	//----- nvinfo : EIATTR_REGCOUNT
	.align		4
        /*0000*/ 	.byte	0x04, 0x2f
        /*0002*/ 	.short	(.L_15 - .L_14)
	.align		4
.L_14:
        /*0004*/ 	.word	index@(_ZN7cutlass13device_kernelINS_4gemm6kernel13GemmUniversalIN4cute5tupleIJiiiiEEENS1_10collective13CollectiveMmaINS1_34MainloopSm90TmaGmmaWarpSpecializedILi9ENS5_IJNS4_1CILi2EEESB_NSA_ILi1EEEEEENS1_35KernelTmaWarpSpecializedCooperativeEEENS5_IJNSA_ILi128EEENSA_ILi64EEENSA_ILi32EEEEEENS_10tfloat32_tENS5_IJlSC_lEEESK_SL_NS4_8TiledMMAINS4_8MMA_AtomIJNS4_4SM904GMMA29MMA_64x64x8_F32TF32TF32_SS_TNILNSP_7ScaleInE1ELSR_1EEEEEENS4_6LayoutINS5_IJSB_SC_SC_EEENS5_IJSC_NSA_ILi0EEESW_EEEEENS5_IJNS4_10UnderscoreESZ_SZ_EEEEENS4_23SM90_TMA_LOAD_MULTICASTENS4_14ComposedLayoutINS4_7SwizzleILi3ELi4ELi3EEENS4_18smem_ptr_flag_bitsILi32EEENSU_INS5_IJNSA_ILi8EEESI_EEENS5_IJSI_SC_EEEEEEEvNS4_8identityES12_S1C_vS1D_EENS_8epilogue10collective6detail29Sm90TmaWarpSpecializedAdapterINS1G_15DefaultEpilogueISK_SL_SL_NS1F_6thread17LinearCombinationISK_Li1EffLNS1K_9ScaleType4KindE0ELNS_15FloatRoundStyleE2ESK_EENS1_15EpilogueDefaultEEEEEvvEEEEvNT_6ParamsE)
        /*0008*/ 	.word	0x000000a8


	//----- nvinfo : EIATTR_FRAME_SIZE
	.align		4
.L_15:
        /*000c*/ 	.byte	0x04, 0x11
        /*000e*/ 	.short	(.L_17 - .L_16)
	.align		4
.L_16:
        /*0010*/ 	.word	index@(_ZN7cutlass13device_kernelINS_4gemm6kernel13GemmUniversalIN4cute5tupleIJiiiiEEENS1_10collective13CollectiveMmaINS1_34MainloopSm90TmaGmmaWarpSpecializedILi9ENS5_IJNS4_1CILi2EEESB_NSA_ILi1EEEEEENS1_35KernelTmaWarpSpecializedCooperativeEEENS5_IJNSA_ILi128EEENSA_ILi64EEENSA_ILi32EEEEEENS_10tfloat32_tENS5_IJlSC_lEEESK_SL_NS4_8TiledMMAINS4_8MMA_AtomIJNS4_4SM904GMMA29MMA_64x64x8_F32TF32TF32_SS_TNILNSP_7ScaleInE1ELSR_1EEEEEENS4_6LayoutINS5_IJSB_SC_SC_EEENS5_IJSC_NSA_ILi0EEESW_EEEEENS5_IJNS4_10UnderscoreESZ_SZ_EEEEENS4_23SM90_TMA_LOAD_MULTICASTENS4_14ComposedLayoutINS4_7SwizzleILi3ELi4ELi3EEENS4_18smem_ptr_flag_bitsILi32EEENSU_INS5_IJNSA_ILi8EEESI_EEENS5_IJSI_SC_EEEEEEEvNS4_8identityES12_S1C_vS1D_EENS_8epilogue10collective6detail29Sm90TmaWarpSpecializedAdapterINS1G_15DefaultEpilogueISK_SL_SL_NS1F_6thread17LinearCombinationISK_Li1EffLNS1K_9ScaleType4KindE0ELNS_15FloatRoundStyleE2ESK_EENS1_15EpilogueDefaultEEEEEvvEEEEvNT_6ParamsE)
        /*0014*/ 	.word	0x00000000


	//----- nvinfo : EIATTR_MIN_STACK_SIZE
	.align		4
.L_17:
        /*0018*/ 	.byte	0x04, 0x12
        /*001a*/ 	.short	(.L_19 - .L_18)
	.align		4
.L_18:
        /*001c*/ 	.word	index@(_ZN7cutlass13device_kernelINS_4gemm6kernel13GemmUniversalIN4cute5tupleIJiiiiEEENS1_10collective13CollectiveMmaINS1_34MainloopSm90TmaGmmaWarpSpecializedILi9ENS5_IJNS4_1CILi2EEESB_NSA_ILi1EEEEEENS1_35KernelTmaWarpSpecializedCooperativeEEENS5_IJNSA_ILi128EEENSA_ILi64EEENSA_ILi32EEEEEENS_10tfloat32_tENS5_IJlSC_lEEESK_SL_NS4_8TiledMMAINS4_8MMA_AtomIJNS4_4SM904GMMA29MMA_64x64x8_F32TF32TF32_SS_TNILNSP_7ScaleInE1ELSR_1EEEEEENS4_6LayoutINS5_IJSB_SC_SC_EEENS5_IJSC_NSA_ILi0EEESW_EEEEENS5_IJNS4_10UnderscoreESZ_SZ_EEEEENS4_23SM90_TMA_LOAD_MULTICASTENS4_14ComposedLayoutINS4_7SwizzleILi3ELi4ELi3EEENS4_18smem_ptr_flag_bitsILi32EEENSU_INS5_IJNSA_ILi8EEESI_EEENS5_IJSI_SC_EEEEEEEvNS4_8identityES12_S1C_vS1D_EENS_8epilogue10collective6detail29Sm90TmaWarpSpecializedAdapterINS1G_15DefaultEpilogueISK_SL_SL_NS1F_6thread17LinearCombinationISK_Li1EffLNS1K_9ScaleType4KindE0ELNS_15FloatRoundStyleE2ESK_EENS1_15EpilogueDefaultEEEEEvvEEEEvNT_6ParamsE)
        /*0020*/ 	.word	0x00000000
.L_19:


//--------------------- .nv.compat                --------------------------
	.section	.nv.compat,"",@"SHT_CUDA_COMPAT_INFO"
	.align	4
        /*0000*/ 	.byte	0x02, 0x09, 0x01, 0x00, 0x02, 0x02, 0x04, 0x00, 0x02, 0x05, 0x05, 0x00, 0x03, 0x07, 0x01, 0x01
        /*0010*/ 	.byte	0x02, 0x03, 0x01, 0x00, 0x02, 0x06, 0x01, 0x00, 0x04, 0x0b, 0x08, 0x00, 0x00, 0x00, 0x00, 0x00
        /*0020*/ 	.byte	0x00, 0x00, 0x00, 0x00


//--------------------- .nv.info._ZN7cutlass13device_kernelINS_4gemm6kernel13GemmUniversalIN4cute5tupleIJiiiiEEENS1_10collective13CollectiveMmaINS1_34MainloopSm90TmaGmmaWarpSpecializedILi9ENS5_IJNS4_1CILi2EEESB_NSA_ILi1EEEEEENS1_35KernelTmaWarpSpecializedCooperativeEEENS5_IJNSA_ILi128EEENSA_ILi64EEENSA_ILi32EEEEEENS_10tfloat32_tENS5_IJlSC_lEEESK_SL_NS4_8TiledMMAINS4_8MMA_AtomIJNS4_4SM904GMMA29MMA_64x64x8_F32TF32TF32_SS_TNILNSP_7ScaleInE1ELSR_1EEEEEENS4_6LayoutINS5_IJSB_SC_SC_EEENS5_IJSC_NSA_ILi0EEESW_EEEEENS5_IJNS4_10UnderscoreESZ_SZ_EEEEENS4_23SM90_TMA_LOAD_MULTICASTENS4_14ComposedLayoutINS4_7SwizzleILi3ELi4ELi3EEENS4_18smem_ptr_flag_bitsILi32EEENSU_INS5_IJNSA_ILi8EEESI_EEENS5_IJSI_SC_EEEEEEEvNS4_8identityES12_S1C_vS1D_EENS_8epilogue10collective6detail29Sm90TmaWarpSpecializedAdapterINS1G_15DefaultEpilogueISK_SL_SL_NS1F_6thread17LinearCombinationISK_Li1EffLNS1K_9ScaleType4KindE0ELNS_15FloatRoundStyleE2ESK_EENS1_15EpilogueDefaultEEEEEvvEEEEvNT_6ParamsE --------------------------
	.section	.nv.info._ZN7cutlass13device_kernelINS_4gemm6kernel13GemmUniversalIN4cute5tupleIJiiiiEEENS1_10collective13CollectiveMmaINS1_34MainloopSm90TmaGmmaWarpSpecializedILi9ENS5_IJNS4_1CILi2EEESB_NSA_ILi1EEEEEENS1_35KernelTmaWarpSpecializedCooperativeEEENS5_IJNSA_ILi128EEENSA_ILi64EEENSA_ILi32EEEEEENS_10tfloat32_tENS5_IJlSC_lEEESK_SL_NS4_8TiledMMAINS4_8MMA_AtomIJNS4_4SM904GMMA29MMA_64x64x8_F32TF32TF32_SS_TNILNSP_7ScaleInE1ELSR_1EEEEEENS4_6LayoutINS5_IJSB_SC_SC_EEENS5_IJSC_NSA_ILi0EEESW_EEEEENS5_IJNS4_10UnderscoreESZ_SZ_EEEEENS4_23SM90_TMA_LOAD_MULTICASTENS4_14ComposedLayoutINS4_7SwizzleILi3ELi4ELi3EEENS4_18smem_ptr_flag_bitsILi32EEENSU_INS5_IJNSA_ILi8EEESI_EEENS5_IJSI_SC_EEEEEEEvNS4_8identityES12_S1C_vS1D_EENS_8epilogue10collective6detail29Sm90TmaWarpSpecializedAdapterINS1G_15DefaultEpilogueISK_SL_SL_NS1F_6thread17LinearCombinationISK_Li1EffLNS1K_9ScaleType4KindE0ELNS_15FloatRoundStyleE2ESK_EENS1_15EpilogueDefaultEEEEEvvEEEEvNT_6ParamsE,"",@"SHT_CUDA_INFO"
	.sectionflags	@""
	.align	4


	//----- nvinfo : EIATTR_CUDA_API_VERSION
	.align		4
        /*0000*/ 	.byte	0x04, 0x37
        /*0002*/ 	.short	(.L_21 - .L_20)
.L_20:
        /*0004*/ 	.word	0x00000082


	//----- nvinfo : EIATTR_KPARAM_INFO
	.align		4
.L_21:
        /*0008*/ 	.byte	0x04, 0x17
        /*000a*/ 	.short	(.L_23 - .L_22)
.L_22:
        /*000c*/ 	.word	0x00000000
        /*0010*/ 	.short	0x0000
        /*0012*/ 	.short	0x0070
        /*0014*/ 	.byte	0x00, 0xf0, 0x01, 0x10


	//----- nvinfo : EIATTR_SPARSE_MMA_MASK
	.align		4
.L_23:
        /*0018*/ 	.byte	0x03, 0x50
        /*001a*/ 	.short	0x0000


	//----- nvinfo : EIATTR_MAXREG_COUNT
	.align		4
        /*001c*/ 	.byte	0x03, 0x1b
        /*001e*/ 	.short	0x00a8


	//----- nvinfo : EIATTR_NUM_BARRIERS
	.align		4
        /*0020*/ 	.byte	0x02, 0x4c
        /*0022*/ 	.byte	0x01
	.zero		1


	//----- nvinfo : EIATTR_EXTERNS
	.align		4
        /*0024*/ 	.byte	0x04, 0x0f
        /*0026*/ 	.short	(.L_25 - .L_24)


	//   ....[0]....
	.align		4
.L_24:
        /*0028*/ 	.word	index@(__assertfail)


	//----- nvinfo : EIATTR_MERCURY_ISA_VERSION
	.align		4
.L_25:
        /*002c*/ 	.byte	0x03, 0x5f
        /*002e*/ 	.short	0x0101


	//----- nvinfo : EIATTR_INT_WARP_WIDE_INSTR_OFFSETS
	.align		4
        /*0030*/ 	.byte	0x04, 0x31
        /*0032*/ 	.short	(.L_27 - .L_26)


	//   ....[0]....
.L_26:
        /*0034*/ 	.word	0x00000550


	//   ....[1]....
        /*0038*/ 	.word	0x00000580


	//   ....[2]....
        /*003c*/ 	.word	0x00000740


	//----- nvinfo : EIATTR_COOP_GROUP_MASK_REGIDS
	.align		4
.L_27:
        /*0040*/ 	.byte	0x04, 0x29
        /*0042*/ 	.short	(.L_29 - .L_28)


	//   ....[0]....
.L_28:
        /*0044*/ 	.word	0xffffffff


	//   ....[1]....
        /*0048*/ 	.word	0xffffffff


	//   ....[2]....
        /*004c*/ 	.word	0xffffffff


	//   ....[3]....
        /*0050*/ 	.word	0xffffffff


	//   ....[4]....
        /*0054*/ 	.word	0xffffffff


	//   ....[5]....
        /*0058*/ 	.word	0xffffffff


	//----- nvinfo : EIATTR_COOP_GROUP_INSTR_OFFSETS
	.align		4
.L_29:
        /*005c*/ 	.byte	0x04, 0x28
        /*005e*/ 	.short	(.L_31 - .L_30)


	//   ....[0]....
.L_30:
        /*0060*/ 	.word	0x00000060


	//   ....[1]....
        /*0064*/ 	.word	0x00000070


	//   ....[2]....
        /*0068*/ 	.word	0x00000130


	//   ....[3]....
        /*006c*/ 	.word	0x000003a0


	//   ....[4]....
        /*0070*/ 	.word	0x000008c0


	//   ....[5]....
        /*0074*/ 	.word	0x00001300


	//----- nvinfo : EIATTR_REG_RECONFIG
	.align		4
.L_31:
        /*0078*/ 	.byte	0x01, 0x54
	.zero		2


	//----- nvinfo : EIATTR_SYSCALL_OFFSETS
	.align		4
        /*007c*/ 	.byte	0x04, 0x46
        /*007e*/ 	.short	(.L_33 - .L_32)


	//   ....[0]....
.L_32:
        /*0080*/ 	.word	0x000014c0


	//----- nvinfo : EIATTR_MBARRIER_INSTR_OFFSETS
	.align		4
.L_33:
        /*0084*/ 	.byte	0x04, 0x39
        /*0086*/ 	.short	(.L_35 - .L_34)


	//   ....[0]....
.L_34:
        /*0088*/ 	.word	0x00000250
        /*008c*/ 	.word	0x000000ff
        /*0090*/ 	.word	0x00000000
        /*0094*/ 	.short	0x0100
        /*0096*/ 	.byte	0x08
	.zero		1


	//   ....[1]....
        /*0098*/ 	.word	0x00000260
        /*009c*/ 	.word	0x000000ff
        /*00a0*/ 	.word	0x00000048
        /*00a4*/ 	.short	0x0100
        /*00a6*/ 	.byte	0x08
	.zero		1


	//   ....[2]....
        /*00a8*/ 	.word	0x00000270
        /*00ac*/ 	.word	0x000000ff
        /*00b0*/ 	.word	0x00000008
        /*00b4*/ 	.short	0x0100
        /*00b6*/ 	.byte	0x08
	.zero		1


	//   ....[3]....
        /*00b8*/ 	.word	0x00000280
        /*00bc*/ 	.word	0x000000ff
        /*00c0*/ 	.word	0x00000050
        /*00c4*/ 	.short	0x0100
        /*00c6*/ 	.byte	0x08
	.zero		1


	//   ....[4]....
        /*00c8*/ 	.word	0x00000290
        /*00cc*/ 	.word	0x000000ff
        /*00d0*/ 	.word	0x00000010
        /*00d4*/ 	.short	0x0100
        /*00d6*/ 	.byte	0x08
	.zero		1


	//   ....[5]....
        /*00d8*/ 	.word	0x000002a0
        /*00dc*/ 	.word	0x000000ff
        /*00e0*/ 	.word	0x00000058
        /*00e4*/ 	.short	0x0100
        /*00e6*/ 	.byte	0x08
	.zero		1


	//   ....[6]....
        /*00e8*/ 	.word	0x000002b0
        /*00ec*/ 	.word	0x000000ff
        /*00f0*/ 	.word	0x00000018
        /*00f4*/ 	.short	0x0100
        /*00f6*/ 	.byte	0x08
	.zero		1


	//   ....[7]....
        /*00f8*/ 	.word	0x000002c0
        /*00fc*/ 	.word	0x000000ff
        /*0100*/ 	.word	0x00000060
        /*0104*/ 	.short	0x0100
        /*0106*/ 	.byte	0x08
	.zero		1


	//   ....[8]....
        /*0108*/ 	.word	0x000002d0
        /*010c*/ 	.word	0x000000ff
        /*0110*/ 	.word	0x00000020
        /*0114*/ 	.short	0x0100
        /*0116*/ 	.byte	0x08
	.zero		1


	//   ....[9]....
        /*0118*/ 	.word	0x000002e0
        /*011c*/ 	.word	0x000000ff
        /*0120*/ 	.word	0x00000068
        /*0124*/ 	.short	0x0100
        /*0126*/ 	.byte	0x08
	.zero		1


	//   ....[10]....
        /*0128*/ 	.word	0x000002f0
        /*012c*/ 	.word	0x000000ff
        /*0130*/ 	.word	0x00000028
        /*0134*/ 	.short	0x0100
        /*0136*/ 	.byte	0x08
	.zero		1


	//   ....[11]....
        /*0138*/ 	.word	0x00000300
        /*013c*/ 	.word	0x000000ff
        /*0140*/ 	.word	0x00000070
        /*0144*/ 	.short	0x0100
        /*0146*/ 	.byte	0x08
	.zero		1


	//   ....[12]....
        /*0148*/ 	.word	0x00000310
        /*014c*/ 	.word	0x000000ff
        /*0150*/ 	.word	0x00000030
        /*0154*/ 	.short	0x0100
        /*0156*/ 	.byte	0x08
	.zero		1


	//   ....[13]....
        /*0158*/ 	.word	0x00000320
        /*015c*/ 	.word	0x000000ff
        /*0160*/ 	.word	0x00000078
        /*0164*/ 	.short	0x0100
        /*0166*/ 	.byte	0x08
	.zero		1


	//   ....[14]....
        /*0168*/ 	.word	0x00000330
        /*016c*/ 	.word	0x000000ff
        /*0170*/ 	.word	0x00000038
        /*0174*/ 	.short	0x0100
        /*0176*/ 	.byte	0x08
	.zero		1


	//   ....[15]....
        /*0178*/ 	.word	0x00000340
        /*017c*/ 	.word	0x000000ff
        /*0180*/ 	.word	0x00000080
        /*0184*/ 	.short	0x0100
        /*0186*/ 	.byte	0x08
	.zero		1


	//   ....[16]....
        /*0188*/ 	.word	0x00000350
        /*018c*/ 	.word	0x000000ff
        /*0190*/ 	.word	0x00000040
        /*0194*/ 	.short	0x0100
        /*0196*/ 	.byte	0x08
	.zero		1


	//   ....[17]....
        /*0198*/ 	.word	0x00000360
        /*019c*/ 	.word	0x000000ff
        /*01a0*/ 	.word	0x00000088
        /*01a4*/ 	.short	0x0100
        /*01a6*/ 	.byte	0x08
	.zero		1


	//   ....[18]....
        /*01a8*/ 	.word	0x000007c0
        /*01ac*/ 	.word	0x000000ff
        /*01b0*/ 	.word	0x000000a0
        /*01b4*/ 	.short	0x0100
        /*01b6*/ 	.byte	0x06
	.zero		1


	//   ....[19]....
        /*01b8*/ 	.word	0x00000850
        /*01bc*/ 	.word	0x000000ff
        /*01c0*/ 	.word	0x000000a8
        /*01c4*/ 	.short	0x0100
        /*01c6*/ 	.byte	0x06
	.zero		1


	//   ....[20]....
        /*01c8*/ 	.word	0x00001580
        /*01cc*/ 	.word	0x00000003
        /*01d0*/ 	.word	0x00000000
        /*01d4*/ 	.short	0x010a
        /*01d6*/ 	.byte	0x3f
	.zero		1


	//   ....[21]....
        /*01d8*/ 	.word	0x000015c0
        /*01dc*/ 	.word	0x00000003
        /*01e0*/ 	.word	0x00000000
        /*01e4*/ 	.short	0x010a
        /*01e6*/ 	.byte	0x3f
	.zero		1


	//   ....[22]....
        /*01e8*/ 	.word	0x00001990
        /*01ec*/ 	.word	0x00000005
        /*01f0*/ 	.word	0x00000000
        /*01f4*/ 	.short	0x010a
        /*01f6*/ 	.byte	0x3f
	.zero		1


	//   ....[23]....
        /*01f8*/ 	.word	0x000019d0
        /*01fc*/ 	.word	0x00000005
        /*0200*/ 	.word	0x00000000
        /*0204*/ 	.short	0x010a
        /*0206*/ 	.byte	0x3f
	.zero		1


	//   ....[24]....
        /*0208*/ 	.word	0x00001c30
        /*020c*/ 	.word	0x00000005
        /*0210*/ 	.word	0x00000000
        /*0214*/ 	.short	0x0101
        /*0216*/ 	.byte	0x3f
	.zero		1


	//   ....[25]....
        /*0218*/ 	.word	0x00001e50
        /*021c*/ 	.word	0x00000003
        /*0220*/ 	.word	0x00000000
        /*0224*/ 	.short	0x0101
        /*0226*/ 	.byte	0x3f
	.zero		1


	//   ....[26]....
        /*0228*/ 	.word	0x00005400
        /*022c*/ 	.word	0x0000000e
        /*0230*/ 	.word	0x00000048
        /*0234*/ 	.short	0x010a
        /*0236*/ 	.byte	0x3f
	.zero		1


	//   ....[27]....
        /*0238*/ 	.word	0x000057b0
        /*023c*/ 	.word	0x00000006
        /*0240*/ 	.word	0x000000a8
        /*0244*/ 	.short	0x0101
        /*0246*/ 	.byte	0x3f
	.zero		1


	//   ....[28]....
        /*0248*/ 	.word	0x00005ee0
        /*024c*/ 	.word	0x00000007
        /*0250*/ 	.word	0x00000000
        /*0254*/ 	.short	0x010a
        /*0256*/ 	.byte	0x3f
	.zero		1


	//   ....[29]....
        /*0258*/ 	.word	0x00005f60
        /*025c*/ 	.word	0x00000009
        /*0260*/ 	.word	0x00000000
        /*0264*/ 	.short	0x010a
        /*0266*/ 	.byte	0x3f
	.zero		1


	//   ....[30]....
        /*0268*/ 	.word	0x00005ff0
        /*026c*/ 	.word	0x00000006
        /*0270*/ 	.word	0x00000000
        /*0274*/ 	.short	0x010a
        /*0276*/ 	.byte	0x3f
	.zero		1


	//   ....[31]....
        /*0278*/ 	.word	0x00006080
        /*027c*/ 	.word	0x00000009
        /*0280*/ 	.word	0x00000000
        /*0284*/ 	.short	0x010a
        /*0286*/ 	.byte	0x3f
	.zero		1


	//   ....[32]....
        /*0288*/ 	.word	0x00006110
        /*028c*/ 	.word	0x00000006
        /*0290*/ 	.word	0x00000000
        /*0294*/ 	.short	0x010a
        /*0296*/ 	.byte	0x3f
	.zero		1


	//   ....[33]....
        /*0298*/ 	.word	0x000061a0
        /*029c*/ 	.word	0x00000009
        /*02a0*/ 	.word	0x00000000
        /*02a4*/ 	.short	0x010a
        /*02a6*/ 	.byte	0x3f
	.zero		1


	//   ....[34]....
        /*02a8*/ 	.word	0x00006230
        /*02ac*/ 	.word	0x00000006
        /*02b0*/ 	.word	0x00000000
        /*02b4*/ 	.short	0x010a
        /*02b6*/ 	.byte	0x3f
	.zero		1


	//   ....[35]....
        /*02b8*/ 	.word	0x000062c0
        /*02bc*/ 	.word	0x00000009
        /*02c0*/ 	.word	0x00000000
        /*02c4*/ 	.short	0x010a
        /*02c6*/ 	.byte	0x3f
	.zero		1


	//   ....[36]....
        /*02c8*/ 	.word	0x00006350
        /*02cc*/ 	.word	0x00000003
        /*02d0*/ 	.word	0x00000000
        /*02d4*/ 	.short	0x010a
        /*02d6*/ 	.byte	0x3f
	.zero		1


	//   ....[37]....
        /*02d8*/ 	.word	0x000063b0
        /*02dc*/ 	.word	0x00000003
        /*02e0*/ 	.word	0x00000000
        /*02e4*/ 	.short	0x010a
        /*02e6*/ 	.byte	0x3f
	.zero		1


	//   ....[38]....
        /*02e8*/ 	.word	0x00006400
        /*02ec*/ 	.word	0x00000005
        /*02f0*/ 	.word	0x00000000
        /*02f4*/ 	.short	0x010a
        /*02f6*/ 	.byte	0x3f
	.zero		1


	//   ....[39]....
        /*02f8*/ 	.word	0x000064d0
        /*02fc*/ 	.word	0x0000000e
        /*0300*/ 	.word	0x00000048
        /*0304*/ 	.short	0x010a
        /*0306*/ 	.byte	0x3f
	.zero		1


	//   ....[40]....
        /*0308*/ 	.word	0x000065a0
        /*030c*/ 	.word	0x00000007
        /*0310*/ 	.word	0x00000000
        /*0314*/ 	.short	0x010a
        /*0316*/ 	.byte	0x3f
	.zero		1


	//   ....[41]....
        /*0318*/ 	.word	0x000065f0
        /*031c*/ 	.word	0x00000009
        /*0320*/ 	.word	0x00000000
        /*0324*/ 	.short	0x010a
        /*0326*/ 	.byte	0x3f
	.zero		1


	//   ....[42]....
        /*0328*/ 	.word	0x00006640
        /*032c*/ 	.word	0x00000006
        /*0330*/ 	.word	0x00000000
        /*0334*/ 	.short	0x010a
        /*0336*/ 	.byte	0x3f
	.zero		1


	//   ....[43]....
        /*0338*/ 	.word	0x00006690
        /*033c*/ 	.word	0x00000009
        /*0340*/ 	.word	0x00000000
        /*0344*/ 	.short	0x010a
        /*0346*/ 	.byte	0x3f
	.zero		1


	//   ....[44]....
        /*0348*/ 	.word	0x000066e0
        /*034c*/ 	.word	0x00000006
        /*0350*/ 	.word	0x00000000
        /*0354*/ 	.short	0x010a
        /*0356*/ 	.byte	0x3f
	.zero		1


	//   ....[45]....
        /*0358*/ 	.word	0x00006730
        /*035c*/ 	.word	0x00000009
        /*0360*/ 	.word	0x00000000
        /*0364*/ 	.short	0x010a
        /*0366*/ 	.byte	0x3f
	.zero		1


	//   ....[46]....
        /*0368*/ 	.word	0x00006780
        /*036c*/ 	.word	0x00000006
        /*0370*/ 	.word	0x00000000
        /*0374*/ 	.short	0x010a
        /*0376*/ 	.byte	0x3f
	.zero		1


	//   ....[47]....
        /*0378*/ 	.word	0x000067d0
        /*037c*/ 	.word	0x00000009
        /*0380*/ 	.word	0x00000000
        /*0384*/ 	.short	0x010a
        /*0386*/ 	.byte	0x3f
	.zero		1


	//----- nvinfo : EIATTR_NUM_MBARRIERS
	.align		4
.L_35:
        /*0388*/ 	.byte	0x03, 0x38
        /*038a*/ 	.short	0x0014


	//----- nvinfo : EIATTR_EXIT_INSTR_OFFSETS
	.align		4
        /*038c*/ 	.byte	0x04, 0x1c
        /*038e*/ 	.short	(.L_37 - .L_36)


	//   ....[0]....
.L_36:
        /*0390*/ 	.word	0x00000a20


	//   ....[1]....
        /*0394*/ 	.word	0x00001230


	//   ....[2]....
        /*0398*/ 	.word	0x00004a40


	//   ....[3]....
        /*039c*/ 	.word	0x00004fa0


	//   ....[4]....
        /*03a0*/ 	.word	0x000063a0


	//----- nvinfo : EIATTR_MAX_THREADS
	.align		4
.L_37:
        /*03a4*/ 	.byte	0x04, 0x05
        /*03a6*/ 	.short	(.L_39 - .L_38)
.L_38:
        /*03a8*/ 	.word	0x00000180
        /*03ac*/ 	.word	0x00000001
        /*03b0*/ 	.word	0x00000001


	//----- nvinfo : EIATTR_CRS_STACK_SIZE
	.align		4
.L_39:
        /*03b4*/ 	.byte	0x04, 0x1e
        /*03b6*/ 	.short	(.L_41 - .L_40)
.L_40:
        /*03b8*/ 	.word	0x00000000


	//----- nvinfo : EIATTR_CBANK_PARAM_SIZE
	.align		4
.L_41:
        /*03bc*/ 	.byte	0x03, 0x19
        /*03be*/ 	.short	0x0470


	//----- nvinfo : EIATTR_PARAM_CBANK
	.align		4
        /*03c0*/ 	.byte	0x04, 0x0a
        /*03c2*/ 	.short	(.L_43 - .L_42)
	.align		4
.L_42:
        /*03c4*/ 	.word	index@(.nv.constant0._ZN7cutlass13device_kernelINS_4gemm6kernel13GemmUniversalIN4cute5tupleIJiiiiEEENS1_10collective13CollectiveMmaINS1_34MainloopSm90TmaGmmaWarpSpecializedILi9ENS5_IJNS4_1CILi2EEESB_NSA_ILi1EEEEEENS1_35KernelTmaWarpSpecializedCooperativeEEENS5_IJNSA_ILi128EEENSA_ILi64EEENSA_ILi32EEEEEENS_10tfloat32_tENS5_IJlSC_lEEESK_SL_NS4_8TiledMMAINS4_8MMA_AtomIJNS4_4SM904GMMA29MMA_64x64x8_F32TF32TF32_SS_TNILNSP_7ScaleInE1ELSR_1EEEEEENS4_6LayoutINS5_IJSB_SC_SC_EEENS5_IJSC_NSA_ILi0EEESW_EEEEENS5_IJNS4_10UnderscoreESZ_SZ_EEEEENS4_23SM90_TMA_LOAD_MULTICASTENS4_14ComposedLayoutINS4_7SwizzleILi3ELi4ELi3EEENS4_18smem_ptr_flag_bitsILi32EEENSU_INS5_IJNSA_ILi8EEESI_EEENS5_IJSI_SC_EEEEEEEvNS4_8identityES12_S1C_vS1D_EENS_8epilogue10collective6detail29Sm90TmaWarpSpecializedAdapterINS1G_15DefaultEpilogueISK_SL_SL_NS1F_6thread17LinearCombinationISK_Li1EffLNS1K_9ScaleType4KindE0ELNS_15FloatRoundStyleE2ESK_EENS1_15EpilogueDefaultEEEEEvvEEEEvNT_6ParamsE)
        /*03c8*/ 	.short	0x0210
        /*03ca*/ 	.short	0x0470


	//----- nvinfo : EIATTR_SW_WAR
	.align		4
.L_43:
        /*03cc*/ 	.byte	0x04, 0x36
        /*03ce*/ 	.short	(.L_45 - .L_44)
.L_44:
        /*03d0*/ 	.word	0x00000008
.L_45:


//--------------------- .nv.callgraph             --------------------------
	.section	.nv.callgraph,"",@"SHT_CUDA_CALLGRAPH"
	.align	4
	.sectionentsize	8
	.align		4
        /*0000*/ 	.word	0x00000000
	.align		4
        /*0004*/ 	.word	0xffffffff
	.align		4
        /*0008*/ 	.word	index@(_ZN7cutlass13device_kernelINS_4gemm6kernel13GemmUniversalIN4cute5tupleIJiiiiEEENS1_10collective13CollectiveMmaINS1_34MainloopSm90TmaGmmaWarpSpecializedILi9ENS5_IJNS4_1CILi2EEESB_NSA_ILi1EEEEEENS1_35KernelTmaWarpSpecializedCooperativeEEENS5_IJNSA_ILi128EEENSA_ILi64EEENSA_ILi32EEEEEENS_10tfloat32_tENS5_IJlSC_lEEESK_SL_NS4_8TiledMMAINS4_8MMA_AtomIJNS4_4SM904GMMA29MMA_64x64x8_F32TF32TF32_SS_TNILNSP_7ScaleInE1ELSR_1EEEEEENS4_6LayoutINS5_IJSB_SC_SC_EEENS5_IJSC_NSA_ILi0EEESW_EEEEENS5_IJNS4_10UnderscoreESZ_SZ_EEEEENS4_23SM90_TMA_LOAD_MULTICASTENS4_14ComposedLayoutINS4_7SwizzleILi3ELi4ELi3EEENS4_18smem_ptr_flag_bitsILi32EEENSU_INS5_IJNSA_ILi8EEESI_EEENS5_IJSI_SC_EEEEEEEvNS4_8identityES12_S1C_vS1D_EENS_8epilogue10collective6detail29Sm90TmaWarpSpecializedAdapterINS1G_15DefaultEpilogueISK_SL_SL_NS1F_6thread17LinearCombinationISK_Li1EffLNS1K_9ScaleType4KindE0ELNS_15FloatRoundStyleE2ESK_EENS1_15EpilogueDefaultEEEEEvvEEEEvNT_6ParamsE)
	.align		4
        /*000c*/ 	.word	index@(__assertfail)
	.align		4
        /*0010*/ 	.word	0x00000000
	.align		4
        /*0014*/ 	.word	0xfffffffe
	.align		4
        /*0018*/ 	.word	0x00000000
	.align		4
        /*001c*/ 	.word	0xfffffffd
	.align		4
        /*0020*/ 	.word	0x00000000
	.align		4
        /*0024*/ 	.word	0xfffffffc


//--------------------- .nv.constant4             --------------------------
	.section	.nv.constant4,"a",@progbits
	.align	8
	.align		8
.nv.constant4:
        /*0000*/ 	.dword	__assertfail
	.align		8
        /*0008*/ 	.dword	__unnamed_1
	.align		8
        /*0010*/ 	.dword	_ZN39_INTERNAL_d434b07c_4_k_cu_f5a6cb7d_65394cuda3std3__45__cpo5beginE
	.align		8
        /*0018*/ 	.dword	_ZN39_INTERNAL_d434b07c_4_k_cu_f5a6cb7d_65394cuda3std3__45__cpo3endE
	.align		8
        /*0020*/ 	.dword	_ZN39_INTERNAL_d434b07c_4_k_cu_f5a6cb7d_65394cuda3std3__45__cpo6cbeginE
	.align		8
        /*0028*/ 	.dword	_ZN39_INTERNAL_d434b07c_4_k_cu_f5a6cb7d_65394cuda3std3__45__cpo4cendE
	.align		8
        /*0030*/ 	.dword	_ZN39_INTERNAL_d434b07c_4_k_cu_f5a6cb7d_65394cuda3std3__441_GLOBAL__N__d434b07c_4_k_cu_f5a6cb7d_65396ignoreE
	.align		8
        /*0038*/ 	.dword	_ZN39_INTERNAL_d434b07c_4_k_cu_f5a6cb7d_65394cuda3std3__419piecewise_constructE
	.align		8
        /*0040*/ 	.dword	_ZN39_INTERNAL_d434b07c_4_k_cu_f5a6cb7d_65394cuda3std3__48in_placeE
	.align		8
        /*0048*/ 	.dword	_ZN39_INTERNAL_d434b07c_4_k_cu_f5a6cb7d_65394cuda3std6ranges3__45__cpo4swapE
	.align		8
        /*0050*/ 	.dword	_ZN39_INTERNAL_d434b07c_4_k_cu_f5a6cb7d_65394cuda3std6ranges3__45__cpo9iter_moveE
	.align		8
        /*0058*/ 	.dword	_ZN39_INTERNAL_d434b07c_4_k_cu_f5a6cb7d_65394cute7productE
	.align		8
        /*0060*/ 	.dword	_ZN39_INTERNAL_d434b07c_4_k_cu_f5a6cb7d_65394cute1_E
	.align		8
        /*0068*/ 	.dword	$str$22
	.align		8
        /*0070*/ 	.dword	$str$23


//--------------------- .text._ZN7cutlass13device_kernelINS_4gemm6kernel13GemmUniversalIN4cute5tupleIJiiiiEEENS1_10collective13CollectiveMmaINS1_34MainloopSm90TmaGmmaWarpSpecializedILi9ENS5_IJNS4_1CILi2EEESB_NSA_ILi1EEEEEENS1_35KernelTmaWarpSpecializedCooperativeEEENS5_IJNSA_ILi128EEENSA_ILi64EEENSA_ILi32EEEEEENS_10tfloat32_tENS5_IJlSC_lEEESK_SL_NS4_8TiledMMAINS4_8MMA_AtomIJNS4_4SM904GMMA29MMA_64x64x8_F32TF32TF32_SS_TNILNSP_7ScaleInE1ELSR_1EEEEEENS4_6LayoutINS5_IJSB_SC_SC_EEENS5_IJSC_NSA_ILi0EEESW_EEEEENS5_IJNS4_10UnderscoreESZ_SZ_EEEEENS4_23SM90_TMA_LOAD_MULTICASTENS4_14ComposedLayoutINS4_7SwizzleILi3ELi4ELi3EEENS4_18smem_ptr_flag_bitsILi32EEENSU_INS5_IJNSA_ILi8EEESI_EEENS5_IJSI_SC_EEEEEEEvNS4_8identityES12_S1C_vS1D_EENS_8epilogue10collective6detail29Sm90TmaWarpSpecializedAdapterINS1G_15DefaultEpilogueISK_SL_SL_NS1F_6thread17LinearCombinationISK_Li1EffLNS1K_9ScaleType4KindE0ELNS_15FloatRoundStyleE2ESK_EENS1_15EpilogueDefaultEEEEEvvEEEEvNT_6ParamsE --------------------------
	.section	.text._ZN7cutlass13device_kernelINS_4gemm6kernel13GemmUniversalIN4cute5tupleIJiiiiEEENS1_10collective13CollectiveMmaINS1_34MainloopSm90TmaGmmaWarpSpecializedILi9ENS5_IJNS4_1CILi2EEESB_NSA_ILi1EEEEEENS1_35KernelTmaWarpSpecializedCooperativeEEENS5_IJNSA_ILi128EEENSA_ILi64EEENSA_ILi32EEEEEENS_10tfloat32_tENS5_IJlSC_lEEESK_SL_NS4_8TiledMMAINS4_8MMA_AtomIJNS4_4SM904GMMA29MMA_64x64x8_F32TF32TF32_SS_TNILNSP_7ScaleInE1ELSR_1EEEEEENS4_6LayoutINS5_IJSB_SC_SC_EEENS5_IJSC_NSA_ILi0EEESW_EEEEENS5_IJNS4_10UnderscoreESZ_SZ_EEEEENS4_23SM90_TMA_LOAD_MULTICASTENS4_14ComposedLayoutINS4_7SwizzleILi3ELi4ELi3EEENS4_18smem_ptr_flag_bitsILi32EEENSU_INS5_IJNSA_ILi8EEESI_EEENS5_IJSI_SC_EEEEEEEvNS4_8identityES12_S1C_vS1D_EENS_8epilogue10collective6detail29Sm90TmaWarpSpecializedAdapterINS1G_15DefaultEpilogueISK_SL_SL_NS1F_6thread17LinearCombinationISK_Li1EffLNS1K_9ScaleType4KindE0ELNS_15FloatRoundStyleE2ESK_EENS1_15EpilogueDefaultEEEEEvvEEEEvNT_6ParamsE,"ax",@progbits
	.align	128
.text._ZN7cutlass13device_kernelINS_4gemm6kernel13GemmUniversalIN4cute5tupleIJiiiiEEENS1_10collective13CollectiveMmaINS1_34MainloopSm90TmaGmmaWarpSpecializedILi9ENS5_IJNS4_1CILi2EEESB_NSA_ILi1EEEEEENS1_35KernelTmaWarpSpecializedCooperativeEEENS5_IJNSA_ILi128EEENSA_ILi64EEENSA_ILi32EEEEEENS_10tfloat32_tENS5_IJlSC_lEEESK_SL_NS4_8TiledMMAINS4_8MMA_AtomIJNS4_4SM904GMMA29MMA_64x64x8_F32TF32TF32_SS_TNILNSP_7ScaleInE1ELSR_1EEEEEENS4_6LayoutINS5_IJSB_SC_SC_EEENS5_IJSC_NSA_ILi0EEESW_EEEEENS5_IJNS4_10UnderscoreESZ_SZ_EEEEENS4_23SM90_TMA_LOAD_MULTICASTENS4_14ComposedLayoutINS4_7SwizzleILi3ELi4ELi3EEENS4_18smem_ptr_flag_bitsILi32EEENSU_INS5_IJNSA_ILi8EEESI_EEENS5_IJSI_SC_EEEEEEEvNS4_8identityES12_S1C_vS1D_EENS_8epilogue10collective6detail29Sm90TmaWarpSpecializedAdapterINS1G_15DefaultEpilogueISK_SL_SL_NS1F_6thread17LinearCombinationISK_Li1EffLNS1K_9ScaleType4KindE0ELNS_15FloatRoundStyleE2ESK_EENS1_15EpilogueDefaultEEEEEvvEEEEvNT_6ParamsE:
        .type           _ZN7cutlass13device_kernelINS_4gemm6kernel13GemmUniversalIN4cute5tupleIJiiiiEEENS1_10collective13CollectiveMmaINS1_34MainloopSm90TmaGmmaWarpSpecializedILi9ENS5_IJNS4_1CILi2EEESB_NSA_ILi1EEEEEENS1_35KernelTmaWarpSpecializedCooperativeEEENS5_IJNSA_ILi128EEENSA_ILi64EEENSA_ILi32EEEEEENS_10tfloat32_tENS5_IJlSC_lEEESK_SL_NS4_8TiledMMAINS4_8MMA_AtomIJNS4_4SM904GMMA29MMA_64x64x8_F32TF32TF32_SS_TNILNSP_7ScaleInE1ELSR_1EEEEEENS4_6LayoutINS5_IJSB_SC_SC_EEENS5_IJSC_NSA_ILi0EEESW_EEEEENS5_IJNS4_10UnderscoreESZ_SZ_EEEEENS4_23SM90_TMA_LOAD_MULTICASTENS4_14ComposedLayoutINS4_7SwizzleILi3ELi4ELi3EEENS4_18smem_ptr_flag_bitsILi32EEENSU_INS5_IJNSA_ILi8EEESI_EEENS5_IJSI_SC_EEEEEEEvNS4_8identityES12_S1C_vS1D_EENS_8epilogue10collective6detail29Sm90TmaWarpSpecializedAdapterINS1G_15DefaultEpilogueISK_SL_SL_NS1F_6thread17LinearCombinationISK_Li1EffLNS1K_9ScaleType4KindE0ELNS_15FloatRoundStyleE2ESK_EENS1_15EpilogueDefaultEEEEEvvEEEEvNT_6ParamsE,@function
        .size           _ZN7cutlass13device_kernelINS_4gemm6kernel13GemmUniversalIN4cute5tupleIJiiiiEEENS1_10collective13CollectiveMmaINS1_34MainloopSm90TmaGmmaWarpSpecializedILi9ENS5_IJNS4_1CILi2EEESB_NSA_ILi1EEEEEENS1_35KernelTmaWarpSpecializedCooperativeEEENS5_IJNSA_ILi128EEENSA_ILi64EEENSA_ILi32EEEEEENS_10tfloat32_tENS5_IJlSC_lEEESK_SL_NS4_8TiledMMAINS4_8MMA_AtomIJNS4_4SM904GMMA29MMA_64x64x8_F32TF32TF32_SS_TNILNSP_7ScaleInE1ELSR_1EEEEEENS4_6LayoutINS5_IJSB_SC_SC_EEENS5_IJSC_NSA_ILi0EEESW_EEEEENS5_IJNS4_10UnderscoreESZ_SZ_EEEEENS4_23SM90_TMA_LOAD_MULTICASTENS4_14ComposedLayoutINS4_7SwizzleILi3ELi4ELi3EEENS4_18smem_ptr_flag_bitsILi32EEENSU_INS5_IJNSA_ILi8EEESI_EEENS5_IJSI_SC_EEEEEEEvNS4_8identityES12_S1C_vS1D_EENS_8epilogue10collective6detail29Sm90TmaWarpSpecializedAdapterINS1G_15DefaultEpilogueISK_SL_SL_NS1F_6thread17LinearCombinationISK_Li1EffLNS1K_9ScaleType4KindE0ELNS_15FloatRoundStyleE2ESK_EENS1_15EpilogueDefaultEEEEEvvEEEEvNT_6ParamsE,(.L_x_146 - _ZN7cutlass13device_kernelINS_4gemm6kernel13GemmUniversalIN4cute5tupleIJiiiiEEENS1_10collective13CollectiveMmaINS1_34MainloopSm90TmaGmmaWarpSpecializedILi9ENS5_IJNS4_1CILi2EEESB_NSA_ILi1EEEEEENS1_35KernelTmaWarpSpecializedCooperativeEEENS5_IJNSA_ILi128EEENSA_ILi64EEENSA_ILi32EEEEEENS_10tfloat32_tENS5_IJlSC_lEEESK_SL_NS4_8TiledMMAINS4_8MMA_AtomIJNS4_4SM904GMMA29MMA_64x64x8_F32TF32TF32_SS_TNILNSP_7ScaleInE1ELSR_1EEEEEENS4_6LayoutINS5_IJSB_SC_SC_EEENS5_IJSC_NSA_ILi0EEESW_EEEEENS5_IJNS4_10UnderscoreESZ_SZ_EEEEENS4_23SM90_TMA_LOAD_MULTICASTENS4_14ComposedLayoutINS4_7SwizzleILi3ELi4ELi3EEENS4_18smem_ptr_flag_bitsILi32EEENSU_INS5_IJNSA_ILi8EEESI_EEENS5_IJSI_SC_EEEEEEEvNS4_8identityES12_S1C_vS1D_EENS_8epilogue10collective6detail29Sm90TmaWarpSpecializedAdapterINS1G_15DefaultEpilogueISK_SL_SL_NS1F_6thread17LinearCombinationISK_Li1EffLNS1K_9ScaleType4KindE0ELNS_15FloatRoundStyleE2ESK_EENS1_15EpilogueDefaultEEEEEvvEEEEvNT_6ParamsE)
        .other          _ZN7cutlass13device_kernelINS_4gemm6kernel13GemmUniversalIN4cute5tupleIJiiiiEEENS1_10collective13CollectiveMmaINS1_34MainloopSm90TmaGmmaWarpSpecializedILi9ENS5_IJNS4_1CILi2EEESB_NSA_ILi1EEEEEENS1_35KernelTmaWarpSpecializedCooperativeEEENS5_IJNSA_ILi128EEENSA_ILi64EEENSA_ILi32EEEEEENS_10tfloat32_tENS5_IJlSC_lEEESK_SL_NS4_8TiledMMAINS4_8MMA_AtomIJNS4_4SM904GMMA29MMA_64x64x8_F32TF32TF32_SS_TNILNSP_7ScaleInE1ELSR_1EEEEEENS4_6LayoutINS5_IJSB_SC_SC_EEENS5_IJSC_NSA_ILi0EEESW_EEEEENS5_IJNS4_10UnderscoreESZ_SZ_EEEEENS4_23SM90_TMA_LOAD_MULTICASTENS4_14ComposedLayoutINS4_7SwizzleILi3ELi4ELi3EEENS4_18smem_ptr_flag_bitsILi32EEENSU_INS5_IJNSA_ILi8EEESI_EEENS5_IJSI_SC_EEEEEEEvNS4_8identityES12_S1C_vS1D_EENS_8epilogue10collective6detail29Sm90TmaWarpSpecializedAdapterINS1G_15DefaultEpilogueISK_SL_SL_NS1F_6thread17LinearCombinationISK_Li1EffLNS1K_9ScaleType4KindE0ELNS_15FloatRoundStyleE2ESK_EENS1_15EpilogueDefaultEEEEEvvEEEEvNT_6ParamsE,@"STO_CUDA_ENTRY STV_DEFAULT"
_ZN7cutlass13device_kernelINS_4gemm6kernel13GemmUniversalIN4cute5tupleIJiiiiEEENS1_10collective13CollectiveMmaINS1_34MainloopSm90TmaGmmaWarpSpecializedILi9ENS5_IJNS4_1CILi2EEESB_NSA_ILi1EEEEEENS1_35KernelTmaWarpSpecializedCooperativeEEENS5_IJNSA_ILi128EEENSA_ILi64EEENSA_ILi32EEEEEENS_10tfloat32_tENS5_IJlSC_lEEESK_SL_NS4_8TiledMMAINS4_8MMA_AtomIJNS4_4SM904GMMA29MMA_64x64x8_F32TF32TF32_SS_TNILNSP_7ScaleInE1ELSR_1EEEEEENS4_6LayoutINS5_IJSB_SC_SC_EEENS5_IJSC_NSA_ILi0EEESW_EEEEENS5_IJNS4_10UnderscoreESZ_SZ_EEEEENS4_23SM90_TMA_LOAD_MULTICASTENS4_14ComposedLayoutINS4_7SwizzleILi3ELi4ELi3EEENS4_18smem_ptr_flag_bitsILi32EEENSU_INS5_IJNSA_ILi8EEESI_EEENS5_IJSI_SC_EEEEEEEvNS4_8identityES12_S1C_vS1D_EENS_8epilogue10collective6detail29Sm90TmaWarpSpecializedAdapterINS1G_15DefaultEpilogueISK_SL_SL_NS1F_6thread17LinearCombinationISK_Li1EffLNS1K_9ScaleType4KindE0ELNS_15FloatRoundStyleE2ESK_EENS1_15EpilogueDefaultEEEEEvvEEEEvNT_6ParamsE:
[----:B------:R-:W0:Y:S01]  /*0000*/  LDC R1, c[0x0][0x28] ;  /* 0x00000a00ff017b82 */ /* 0x000e220000000800 */
[----:B------:R-:W1:Y:S01]  /*0010*/  S2R R18, SR_TID.X ;  /* 0x0000000000127919 */ /* 0x000e620000002100 */
[----:B------:R-:W-:Y:S01]  /*0020*/  ELECT P0, URZ, PT ;  /* 0x00000000003f782f */ /* 0x000fe20003800000 */
[----:B------:R-:W-:Y:S01]  /*0030*/  BSSY B0, `(.L_x_0) ;  /* 0x000000f000007945 */ /* 0x000fe20003800000 */
[--C-:B-1----:R-:W-:Y:S02]  /*0040*/  SHF.R.U32.HI R0, RZ, 0x5, R18.reuse ;  /* 0x00000005ff007819 */ /* 0x102fe40000011612 */
[----:B------:R-:W-:-:S03]  /*0050*/  SHF.R.U32.HI R3, RZ, 0x7, R18 ;  /* 0x00000007ff037819 */ /* 0x000fc60000011612 */
[----:B------:R-:W1:Y:S04]  /*0060*/  SHFL.IDX PT, R2, R0, RZ, 0x1f ;  /* 0x00001fff00027589 */ /* 0x000e6800000e0000 */
[----:B------:R2:W3:Y:S01]  /*0070*/  SHFL.IDX PT, R5, R3, RZ, 0x1f ;  /* 0x00001fff03057589 */ /* 0x0004e200000e0000 */
[----:B-1----:R-:W-:-:S13]  /*0080*/  ISETP.NE.OR P0, PT, R2, RZ, !P0 ;  /* 0x000000ff0200720c */ /* 0x002fda0004705670 */
[----:B0-23--:R-:W-:Y:S05]  /*0090*/  @P0 BRA `(.L_x_1) ;  /* 0x0000000000200947 */ /* 0x00dfea0003800000 */
[----:B------:R-:W-:Y:S02]  /*00a0*/  ULDC.64 UR4, c[0x0][0x198] ;  /* 0x0000660000047ab9 */ /* 0x000fe40000000a00 */
[----:B------:R-:W-:Y:S02]  /*00b0*/  UIADD3 UR6, UP0, UR4, 0xf0, URZ ;  /* 0x000000f004067890 */ /* 0x000fe4000ff1e03f */
[----:B------:R-:W-:Y:S02]  /*00c0*/  UIADD3 UR4, UP1, UR4, 0x1f0, URZ ;  /* 0x000001f004047890 */ /* 0x000fe4000ff3e03f */
[----:B------:R-:W-:Y:S02]  /*00d0*/  UIADD3.X UR7, URZ, UR5, URZ, UP0, !UPT ;  /* 0x000000053f077290 */ /* 0x000fe400087fe43f */
[----:B------:R-:W-:-:S07]  /*00e0*/  UIADD3.X UR5, URZ, UR5, URZ, UP1, !UPT ;  /* 0x000000053f057290 */ /* 0x000fce0008ffe43f */
[----:B------:R0:W-:Y:S02]  /*00f0*/  UTMACCTL.PF [UR6] ;  /* 0x00000000060079b9 */ /* 0x0001e40008040000 */
[----:B------:R0:W-:Y:S02]  /*0100*/  UTMACCTL.PF [UR4] ;  /* 0x00000000040079b9 */ /* 0x0001e40008040000 */
[----:B0-----:R-:W-:Y:S01]  /*0110*/  NOP ;  /* 0x0000000000007918 */ /* 0x001fe20000000000 */
.L_x_1:
[----:B------:R-:W-:Y:S05]  /*0120*/  BSYNC B0 ;  /* 0x0000000000007941 */ /* 0x000fea0003800000 */
.L_x_0:
[----:B------:R-:W0:Y:S02]  /*0130*/  SHFL.IDX PT, R3, R0, RZ, 0x1f ;  /* 0x00001fff00037589 */ /* 0x000e2400000e0000 */
[----:B0-----:R-:W-:-:S13]  /*0140*/  ISETP.NE.AND P0, PT, R3, RZ, PT ;  /* 0x000000ff0300720c */ /* 0x001fda0003f05270 */
[----:B------:R-:W-:Y:S05]  /*0150*/  @P0 BRA `(.L_x_2) ;  /* 0x00000000008c0947 */ /* 0x000fea0003800000 */
[----:B------:R-:W-:Y:S01]  /*0160*/  ELECT P0, URZ, PT ;  /* 0x00000000003f782f */ /* 0x000fe20003800000 */
[----:B------:R-:W-:-:S12]  /*0170*/  BSSY B0, `(.L_x_2) ;  /* 0x0000021000007945 */ /* 0x000fd80003800000 */
[----:B------:R-:W-:Y:S05]  /*0180*/  @!P0 BRA `(.L_x_3) ;  /* 0x00000000007c8947 */ /* 0x000fea0003800000 */
[----:B------:R-:W0:Y:S01]  /*0190*/  S2UR UR8, SR_CgaCtaId ;  /* 0x00000000000879c3 */ /* 0x000e220000008800 */
[----:B------:R-:W-:Y:S01]  /*01a0*/  UMOV UR4, 0x400 ;  /* 0x0000040000047882 */ /* 0x000fe20000000000 */
[----:B------:R-:W-:Y:S01]  /*01b0*/  UMOV UR5, 0x1 ;  /* 0x0000000100057882 */ /* 0x000fe20000000000 */
[----:B------:R-:W-:Y:S02]  /*01c0*/  UMOV UR6, 0x6 ;  /* 0x0000000600067882 */ /* 0x000fe40000000000 */
[----:B------:R-:W-:-:S04]  /*01d0*/  UIADD3 UR6, -UR6, 0x100000, URZ ;  /* 0x0010000006067890 */ /* 0x000fc8000fffe13f */
[----:B------:R-:W-:Y:S02]  /*01e0*/  USHF.L.U32 UR7, UR6, 0xb, URZ ;  /* 0x0000000b06077899 */ /* 0x000fe4000800063f */
[----:B------:R-:W-:Y:S02]  /*01f0*/  USHF.L.U32 UR6, UR6, 0x1, URZ ;  /* 0x0000000106067899 */ /* 0x000fe4000800063f */
[----:B0-----:R-:W-:Y:S02]  /*0200*/  ULEA UR8, UR8, UR4, 0x18 ;  /* 0x0000000408087291 */ /* 0x001fe4000f8ec03f */
[----:B------:R-:W-:-:S04]  /*0210*/  UIADD3 UR4, -UR5, 0x100000, URZ ;  /* 0x0010000005047890 */ /* 0x000fc8000fffe13f */
[----:B------:R-:W-:Y:S02]  /*0220*/  USHF.L.U32 UR5, UR4, 0xb, URZ ;  /* 0x0000000b04057899 */ /* 0x000fe4000800063f */
[----:B------:R-:W-:Y:S01]  /*0230*/  USHF.L.U32 UR4, UR4, 0x1, URZ ;  /* 0x0000000104047899 */ /* 0x000fe2000800063f */
[----:B------:R-:W0:Y:S11]  /*0240*/  FENCE.VIEW.ASYNC.S ;  /* 0x00000000000073c6 */ /* 0x000e360000000000 */
[----:B0-----:R0:W1:Y:S01]  /*0250*/  SYNCS.EXCH.64 URZ, [UR8], UR4 ;  /* 0x00000004083f75b2 */ /* 0x0010620008000100 */
[----:B------:R0:W2:Y:S01]  /*0260*/  SYNCS.EXCH.64 URZ, [UR8+0x48], UR6 ;  /* 0x00004806083f75b2 */ /* 0x0000a20008000100 */
[----:B------:R0:W3:Y:S01]  /*0270*/  SYNCS.EXCH.64 URZ, [UR8+0x8], UR4 ;  /* 0x00000804083f75b2 */ /* 0x0000e20008000100 */
[----:B------:R0:W4:Y:S01]  /*0280*/  SYNCS.EXCH.64 URZ, [UR8+0x50], UR6 ;  /* 0x00005006083f75b2 */ /* 0x0001220008000100 */
[----:B------:R0:W0:Y:S01]  /*0290*/  SYNCS.EXCH.64 URZ, [UR8+0x10], UR4 ;  /* 0x00001004083f75b2 */ /* 0x0000220008000100 */
        /* <DEDUP_REMOVED lines=13> */
[----:B------:R-:W-:Y:S01]  /*0370*/  NOP ;  /* 0x0000000000007918 */ /* 0x000fe20000000000 */
.L_x_3:
[----:B0-----:R-:W-:Y:S05]  /*0380*/  BSYNC B0 ;  /* 0x0000000000007941 */ /* 0x001fea0003800000 */
.L_x_2:
[----:B------:R-:W-:Y:S01]  /*0390*/  SHF.R.S32.HI R7, RZ, 0x1f, R18 ;  /* 0x0000001fff077819 */ /* 0x000fe20000011412 */
[----:B------:R-:W0:Y:S01]  /*03a0*/  SHFL.IDX PT, R0, R0, RZ, 0x1f ;  /* 0x00001fff00007589 */ /* 0x000e2200000e0000 */
[----:B------:R-:W5:Y:S01]  /*03b0*/  S2UR UR8, SR_CTAID.X ;  /* 0x00000000000879c3 */ /* 0x000f620000002500 */
[----:B------:R-:W-:Y:S02]  /*03c0*/  ELECT P0, URZ, PT ;  /* 0x00000000003f782f */ /* 0x000fe40003800000 */
[----:B------:R-:W-:Y:S01]  /*03d0*/  LEA.HI R7, R7, R18, RZ, 0x7 ;  /* 0x0000001207077211 */ /* 0x000fe200078f38ff */
[----:B------:R-:W1:Y:S01]  /*03e0*/  S2R R4, SR_CTAID.Y ;  /* 0x0000000000047919 */ /* 0x000e620000002600 */
[----:B------:R-:W-:Y:S01]  /*03f0*/  SHF.R.S32.HI R8, RZ, 0x1f, R3 ;  /* 0x0000001fff087819 */ /* 0x000fe20000011403 */
[----:B------:R-:W-:Y:S01]  /*0400*/  ULDC UR4, c[0x0][0x150] ;  /* 0x0000540000047ab9 */ /* 0x000fe20000000800 */
[----:B------:R-:W-:Y:S01]  /*0410*/  LOP3.LUT R7, R7, 0xffffff80, RZ, 0xc0, !PT ;  /* 0xffffff8007077812 */ /* 0x000fe200078ec0ff */
[----:B------:R-:W-:Y:S01]  /*0420*/  NOP ;  /* 0x0000000000007918 */ /* 0x000fe20000000000 */
[----:B------:R-:W-:Y:S01]  /*0430*/  LEA.HI R8, R8, R3, RZ, 0x2 ;  /* 0x0000000308087211 */ /* 0x000fe200078f10ff */
[----:B------:R-:W2:Y:S01]  /*0440*/  LDC R10, c[0x0][0x144] ;  /* 0x00005100ff0a7b82 */ /* 0x000ea20000000800 */
[----:B------:R-:W-:Y:S01]  /*0450*/  NOP ;  /* 0x0000000000007918 */ /* 0x000fe20000000000 */
[----:B------:R-:W-:Y:S01]  /*0460*/  IMAD.IADD R6, R18, 0x1, -R7 ;  /* 0x0000000112067824 */ /* 0x000fe200078e0a07 */
[----:B------:R-:W-:Y:S01]  /*0470*/  LOP3.LUT R8, R8, 0x3ffffffc, RZ, 0xc0, !PT ;  /* 0x3ffffffc08087812 */ /* 0x000fe200078ec0ff */
[----:B------:R-:W-:Y:S01]  /*0480*/  IMAD.MOV.U32 R23, RZ, RZ, 0x1 ;  /* 0x00000001ff177424 */ /* 0x000fe200078e00ff */
[----:B------:R-:W-:-:S02]  /*0490*/  ISETP.NE.AND P3, PT, R5, RZ, PT ;  /* 0x000000ff0500720c */ /* 0x000fc40003f65270 */
[----:B------:R-:W-:Y:S01]  /*04a0*/  SHF.R.S32.HI R7, RZ, 0x1f, R6 ;  /* 0x0000001fff077819 */ /* 0x000fe20000011406 */
[----:B------:R-:W-:Y:S01]  /*04b0*/  IMAD.IADD R8, R3, 0x1, -R8 ;  /* 0x0000000103087824 */ /* 0x000fe200078e0a08 */
[----:B------:R-:W3:Y:S02]  /*04c0*/  LDC R13, c[0x0][0x140] ;  /* 0x00005000ff0d7b82 */ /* 0x000ee40000000800 */
[----:B------:R-:W-:Y:S02]  /*04d0*/  LEA.HI R7, R7, R6, RZ, 0x3 ;  /* 0x0000000607077211 */ /* 0x000fe400078f18ff */
[----:B0-----:R-:W-:Y:S02]  /*04e0*/  ISETP.NE.OR P0, PT, R0, RZ, !P0 ;  /* 0x000000ff0000720c */ /* 0x001fe40004705670 */
[--C-:B------:R-:W-:Y:S02]  /*04f0*/  SHF.R.S32.HI R0, RZ, 0x3, R7.reuse ;  /* 0x00000003ff007819 */ /* 0x100fe40000011407 */
[----:B------:R-:W-:-:S02]  /*0500*/  SHF.R.S32.HI R7, RZ, 0x1f, R7 ;  /* 0x0000001fff077819 */ /* 0x000fc40000011407 */
[----:B-----5:R-:W-:Y:S02]  /*0510*/  I2FP.F32.U32 R9, UR8 ;  /* 0x0000000800097c45 */ /* 0x020fe40008201000 */
[----:B------:R-:W-:-:S03]  /*0520*/  LEA.HI R7, R7, R0, RZ, 0x2 ;  /* 0x0000000007077211 */ /* 0x000fc600078f10ff */
[----:B------:R-:W-:Y:S01]  /*0530*/  FMUL R9, R9, UR4 ;  /* 0x0000000409097c20 */ /* 0x000fe20008400000 */
[----:B------:R-:W-:Y:S01]  /*0540*/  LOP3.LUT R7, R7, 0xfffffffc, RZ, 0xc0, !PT ;  /* 0xfffffffc07077812 */ /* 0x000fe200078ec0ff */
[----:B------:R-:W-:Y:S01]  /*0550*/  VOTEU.ALL UP0, P0 ;  /* 0x00000000003f7886 */ /* 0x000fe20000000000 */
[----:B-1----:R-:W-:Y:S01]  /*0560*/  I2FP.F32.U32 R3, R4 ;  /* 0x0000000400037245 */ /* 0x002fe20000201000 */
[----:B------:R-:W-:Y:S01]  /*0570*/  ULDC UR4, c[0x0][0x154] ;  /* 0x0000550000047ab9 */ /* 0x000fe20000000800 */
[----:B------:R-:W-:Y:S01]  /*0580*/  VOTEU.ALL UP1, P0 ;  /* 0x00000000003f7886 */ /* 0x000fe20000020000 */
[----:B------:R-:W0:Y:S01]  /*0590*/  F2I.U32.TRUNC.NTZ R9, R9 ;  /* 0x0000000900097305 */ /* 0x000e22000020f000 */
[----:B------:R-:W-:Y:S01]  /*05a0*/  IMAD.IADD R7, R0, 0x1, -R7 ;  /* 0x0000000100077824 */ /* 0x000fe200078e0a07 */
[----:B------:R-:W1:Y:S01]  /*05b0*/  @!UP0 S2UR UR7, SR_CgaCtaId ;  /* 0x00000000000789c3 */ /* 0x000e620000008800 */
[----:B------:R-:W-:Y:S01]  /*05c0*/  FMUL R12, R3, UR4 ;  /* 0x00000004030c7c20 */ /* 0x000fe20008400000 */
[----:B------:R-:W-:Y:S01]  /*05d0*/  UMOV UR4, 0x20 ;  /* 0x0000002000047882 */ /* 0x000fe20000000000 */
[----:B------:R-:W-:Y:S01]  /*05e0*/  IMAD R8, R8, 0x4, R7 ;  /* 0x0000000408087824 */ /* 0x000fe200078e0207 */
[----:B------:R-:W-:Y:S01]  /*05f0*/  @!UP0 UMOV UR6, 0x400 ;  /* 0x0000040000068882 */ /* 0x000fe20000000000 */
[----:B------:R-:W-:-:S04]  /*0600*/  @!UP0 UIADD3 UR4, -UR4, 0x100000, URZ ;  /* 0x0010000004048890 */ /* 0x000fc8000fffe13f */
[----:B------:R-:W-:Y:S02]  /*0610*/  @!UP0 USHF.L.U32 UR5, UR4, 0xb, URZ ;  /* 0x0000000b04058899 */ /* 0x000fe4000800063f */
[----:B------:R-:W-:Y:S01]  /*0620*/  @!UP0 USHF.L.U32 UR4, UR4, 0x1, URZ ;  /* 0x0000000104048899 */ /* 0x000fe2000800063f */
[----:B---3--:R-:W-:Y:S01]  /*0630*/  ISETP.EQ.U32.AND P2, PT, R13, 0x1, PT ;  /* 0x000000010d00780c */ /* 0x008fe20003f42070 */
[----:B------:R-:W3:Y:S01]  /*0640*/  F2I.U32.TRUNC.NTZ R12, R12 ;  /* 0x0000000c000c7305 */ /* 0x000ee2000020f000 */
[----:B------:R-:W-:Y:S01]  /*0650*/  LEA.HI R0, R8, R8, RZ, 0x1 ;  /* 0x0000000808007211 */ /* 0x000fe200078f08ff */
[----:B------:R-:W5:Y:S03]  /*0660*/  LDC R7, c[0x0][0x148] ;  /* 0x00005200ff077b82 */ /* 0x000f660000000800 */
[----:B------:R-:W-:Y:S01]  /*0670*/  LOP3.LUT R11, R0, 0xfffffffe, RZ, 0xc0, !PT ;  /* 0xfffffffe000b7812 */ /* 0x000fe200078ec0ff */
[----:B0-----:R-:W-:Y:S01]  /*0680*/  IMAD.MOV R15, RZ, RZ, -R9 ;  /* 0x000000ffff0f7224 */ /* 0x001fe200078e0a09 */
[----:B------:R-:W-:-:S03]  /*0690*/  SHF.R.S32.HI R9, RZ, 0x1f, R2 ;  /* 0x0000001fff097819 */ /* 0x000fc60000011402 */
[----:B--2---:R-:W-:Y:S01]  /*06a0*/  IMAD R3, R10, R15, UR8 ;  /* 0x000000080a037e24 */ /* 0x004fe2000f8e020f */
[----:B------:R-:W-:Y:S01]  /*06b0*/  LEA.HI R9, R9, R2, RZ, 0x2 ;  /* 0x0000000209097211 */ /* 0x000fe200078f10ff */
[C---:B------:R-:W-:Y:S02]  /*06c0*/  IMAD.IADD R0, R8.reuse, 0x1, -R11 ;  /* 0x0000000108007824 */ /* 0x040fe400078e0a0b */
[----:B------:R-:W-:Y:S01]  /*06d0*/  IMAD.SHL.U32 R11, R8, 0x4, RZ ;  /* 0x00000004080b7824 */ /* 0x000fe200078e00ff */
[----:B------:R-:W-:Y:S01]  /*06e0*/  LOP3.LUT R9, R9, 0xfffffffc, RZ, 0xc0, !PT ;  /* 0xfffffffc09097812 */ /* 0x000fe200078ec0ff */
[----:B---3--:R-:W-:Y:S01]  /*06f0*/  IMAD.MOV R21, RZ, RZ, -R12 ;  /* 0x000000ffff157224 */ /* 0x008fe200078e0a0c */
[----:B------:R-:W-:Y:S01]  /*0700*/  ISETP.NE.AND P4, PT, R0, R3, PT ;  /* 0x000000030000720c */ /* 0x000fe20003f85270 */
[----:B-1----:R-:W-:Y:S01]  /*0710*/  @!UP0 ULEA UR6, UR7, UR6, 0x18 ;  /* 0x0000000607068291 */ /* 0x002fe2000f8ec03f */
[----:B------:R-:W-:Y:S01]  /*0720*/  LOP3.LUT R22, R8, 0xc, R11, 0x78, !PT ;  /* 0x0000000c08167812 */ /* 0x000fe200078e780b */
[----:B------:R-:W-:Y:S01]  /*0730*/  IMAD.IADD R0, R2, 0x1, -R9 ;  /* 0x0000000102007824 */ /* 0x000fe200078e0a09 */
[----:B------:R-:W-:Y:S01]  /*0740*/  VOTEU.ALL UP0, P0 ;  /* 0x00000000003f7886 */ /* 0x000fe20000000000 */
[----:B------:R-:W-:Y:S01]  /*0750*/  LOP3.LUT P0, RZ, R6, 0x7, RZ, 0xc0, !PT ;  /* 0x0000000706ff7812 */ /* 0x000fe2000780c0ff */
[----:B------:R-:W-:-:S02]  /*0760*/  VIADD R6, R5, 0xffffffff ;  /* 0xffffffff05067836 */ /* 0x000fc40000000000 */
[----:B------:R-:W-:Y:S01]  /*0770*/  ISETP.NE.AND P1, PT, R0, 0x3, PT ;  /* 0x000000030000780c */ /* 0x000fe20003f25270 */
[----:B-----5:R-:W-:Y:S01]  /*0780*/  IMAD R9, R7, R21, R4 ;  /* 0x0000001507097224 */ /* 0x020fe200078e0204 */
[----:B------:R-:W-:Y:S02]  /*0790*/  ISETP.LT.U32.AND P0, PT, R22, 0x4, !P0 ;  /* 0x000000041600780c */ /* 0x000fe40004701070 */
[----:B------:R-:W-:Y:S01]  /*07a0*/  ISETP.EQ.OR P1, PT, R0, RZ, !P1 ;  /* 0x000000ff0000720c */ /* 0x000fe20004f22670 */
[----:B------:R-:W0:Y:S02]  /*07b0*/  FENCE.VIEW.ASYNC.S ;  /* 0x00000000000073c6 */ /* 0x000e240000000000 */
[----:B0-----:R0:W1:Y:S01]  /*07c0*/  @!UP0 SYNCS.EXCH.64 URZ, [UR6+0xa0], UR4 ;  /* 0x0000a004063f85b2 */ /* 0x0010620008000100 */
[----:B------:R-:W-:Y:S02]  /*07d0*/  @P4 LEA.HI R2, R22, R22, RZ, 0x1 ;  /* 0x0000001616024211 */ /* 0x000fe400078f08ff */
[----:B------:R-:W-:-:S02]  /*07e0*/  ISETP.EQ.AND P1, PT, R5, RZ, P1 ;  /* 0x000000ff0500720c */ /* 0x000fc40000f22270 */
[----:B------:R-:W-:Y:S02]  /*07f0*/  @P4 SHF.R.S32.HI R2, RZ, 0x1, R2 ;  /* 0x00000001ff024819 */ /* 0x000fe40000011402 */
[----:B------:R-:W-:Y:S02]  /*0800*/  ISETP.GE.U32.AND P6, PT, R6, 0x2, PT ;  /* 0x000000020600780c */ /* 0x000fe40003fc6070 */
[----:B------:R-:W-:Y:S02]  /*0810*/  @P4 ISETP.NE.AND P5, PT, R2, R9, PT ;  /* 0x000000090200420c */ /* 0x000fe40003fa5270 */
[----:B------:R-:W-:Y:S02]  /*0820*/  SEL R2, RZ, 0x1, !P0 ;  /* 0x00000001ff027807 */ /* 0x000fe40004000000 */
[----:B------:R-:W-:Y:S02]  /*0830*/  @P4 SEL R23, RZ, 0x1, P5 ;  /* 0x00000001ff174807 */ /* 0x000fe40002800000 */
[----:B------:R-:W-:Y:S01]  /*0840*/  SEL R19, RZ, 0x1, !P1 ;  /* 0x00000001ff137807 */ /* 0x000fe20004800000 */
[----:B------:R0:W2:Y:S01]  /*0850*/  @!UP1 SYNCS.EXCH.64 URZ, [UR6+0xa8], UR4 ;  /* 0x0000a804063f95b2 */ /* 0x0000a20008000100 */
[----:B------:R-:W-:Y:S01]  /*0860*/  LOP3.LUT R23, R23, R2, RZ, 0xc0, !PT ;  /* 0x0000000217177212 */ /* 0x000fe200078ec0ff */
[----:B------:R-:W-:Y:S01]  /*0870*/  NOP ;  /* 0x0000000000007918 */ /* 0x000fe20000000000 */
[----:B------:R-:W-:Y:S01]  /*0880*/  SEL R19, R19, 0x2, P6 ;  /* 0x0000000213137807 */ /* 0x000fe20003000000 */
[----:B------:R-:W-:Y:S06]  /*0890*/  @!P2 BRA `(.L_x_4) ;  /* 0x000000000008a947 */ /* 0x000fec0003800000 */
[----:B-12-4-:R-:W-:Y:S01]  /*08a0*/  UCGABAR_ARV ;  /* 0x00000000000079c7 */ /* 0x016fe20008000000 */
[----:B------:R-:W-:Y:S05]  /*08b0*/  BRA `(.L_x_5) ;  /* 0x0000000000047947 */ /* 0x000fea0003800000 */
.L_x_4:
[----:B-12-4-:R-:W-:Y:S01]  /*08c0*/  NOP ;  /* 0x0000000000007918 */ /* 0x016fe20000000000 */
.L_x_5:
[----:B------:R-:W1:Y:S01]  /*08d0*/  LDC R2, c[0x0][0x65c] ;  /* 0x00019700ff027b82 */ /* 0x000e620000000800 */
[----:B------:R-:W-:Y:S02]  /*08e0*/  IMAD.U32 R8, RZ, RZ, UR8 ;  /* 0x00000008ff087e24 */ /* 0x000fe4000f8e00ff */
[----:B------:R-:W-:Y:S01]  /*08f0*/  IMAD.MOV.U32 R9, RZ, RZ, RZ ;  /* 0x000000ffff097224 */ /* 0x000fe200078e00ff */
[----:B-1----:R-:W-:-:S04]  /*0900*/  ISETP.NE.AND P1, PT, R2, 0x1, PT ;  /* 0x000000010200780c */ /* 0x002fc80003f25270 */
[----:B------:R-:W-:-:S09]  /*0910*/  P2R R5, PR, RZ, 0x2 ;  /* 0x00000002ff057803 */ /* 0x000fd20000000000 */
[----:B------:R-:W1:Y:S01]  /*0920*/  @P1 LDC R17, c[0x0][0x10] ;  /* 0x00000400ff111b82 */ /* 0x000e620000000800 */
[----:B------:R-:W-:Y:S02]  /*0930*/  @P1 IMAD.MOV.U32 R5, RZ, RZ, RZ ;  /* 0x000000ffff051224 */ /* 0x000fe400078e00ff */
[----:B------:R-:W-:-:S05]  /*0940*/  @P1 IMAD.MOV.U32 R13, RZ, RZ, RZ ;  /* 0x000000ffff0d1224 */ /* 0x000fca00078e00ff */
[----:B------:R-:W2:Y:S01]  /*0950*/  @!P1 LDC R11, c[0x0][0xc] ;  /* 0x00000300ff0b9b82 */ /* 0x000ea20000000800 */
[----:B-1----:R-:W-:-:S04]  /*0960*/  @P1 IMAD.WIDE.U32 R16, R17, UR8, R4 ;  /* 0x0000000811101c25 */ /* 0x002fc8000f8e0004 */
[----:B------:R-:W-:Y:S02]  /*0970*/  @P1 IMAD.IADD R17, R17, 0x1, R13 ;  /* 0x0000000111111824 */ /* 0x000fe400078e020d */
[----:B--2---:R-:W-:-:S04]  /*0980*/  @!P1 IMAD.WIDE.U32 R8, R4, R11, R8 ;  /* 0x0000000b04089225 */ /* 0x004fc800078e0008 */
[----:B------:R-:W-:Y:S02]  /*0990*/  @!P1 IMAD.MOV.U32 R16, RZ, RZ, R8 ;  /* 0x000000ffff109224 */ /* 0x000fe400078e0008 */
[----:B------:R-:W-:Y:S01]  /*09a0*/  @!P1 IMAD.MOV.U32 R17, RZ, RZ, R9 ;  /* 0x000000ffff119224 */ /* 0x000fe200078e0009 */
[----:B------:R-:W-:Y:S06]  /*09b0*/  @!P2 BRA `(.L_x_6) ;  /* 0x00000000000ca947 */ /* 0x000fec0003800000 */
[----:B------:R-:W-:Y:S01]  /*09c0*/  UCGABAR_WAIT ;  /* 0x0000000000007dc7 */ /* 0x000fe20008000000 */
[----:B------:R-:W-:Y:S01]  /*09d0*/  CCTL.IVALL ;  /* 0x00000000ff00798f */ /* 0x000fe20002000000 */
[----:B------:R-:W-:Y:S05]  /*09e0*/  BRA `(.L_x_7) ;  /* 0x0000000000047947 */ /* 0x000fea0003800000 */
.L_x_6:
[----:B------:R-:W-:Y:S06]  /*09f0*/  BAR.SYNC.DEFER_BLOCKING 0x0 ;  /* 0x0000000000007b1d */ /* 0x000fec0000010000 */
.L_x_7:
[----:B------:R-:W-:Y:S05]  /*0a00*/  @!P3 BRA `(.L_x_8) ;  /* 0x000000400010b947 */ /* 0x000fea0003800000 */
[----:B------:R-:W-:-:S13]  /*0a10*/  ISETP.GT.U32.AND P0, PT, R6, 0x1, PT ;  /* 0x000000010600780c */ /* 0x000fda0003f04070 */
[----:B0-----:R-:W-:Y:S05]  /*0a20*/  @P0 EXIT ;  /* 0x000000000000094d */ /* 0x001fea0003800000 */
[----:B------:R-:W-:Y:S01]  /*0a30*/  ULDC.64 UR4, c[0x0][0x650] ;  /* 0x0001940000047ab9 */ /* 0x000fe20000000a00 */
[----:B------:R-:W-:Y:S01]  /*0a40*/  PRMT R0, RZ, 0x7610, R0 ;  /* 0x00007610ff007816 */ /* 0x000fe20000000000 */
[----:B------:R-:W-:Y:S01]  /*0a50*/  IMAD.MOV.U32 R60, RZ, RZ, -0x1 ;  /* 0xffffffffff3c7424 */ /* 0x000fe200078e00ff */
[----:B------:R-:W-:Y:S01]  /*0a60*/  ISETP.GE.U32.AND P0, PT, R16, UR4, PT ;  /* 0x0000000410007c0c */ /* 0x000fe2000bf06070 */
[----:B------:R-:W-:Y:S02]  /*0a70*/  IMAD.MOV.U32 R61, RZ, RZ, -0x1 ;  /* 0xffffffffff3d7424 */ /* 0x000fe400078e00ff */
[----:B------:R-:W-:Y:S01]  /*0a80*/  IMAD.MOV.U32 R59, RZ, RZ, -0x1 ;  /* 0xffffffffff3b7424 */ /* 0x000fe200078e00ff */
[----:B------:R-:W-:-:S13]  /*0a90*/  ISETP.GE.U32.AND.EX P0, PT, R17, UR5, PT, P0 ;  /* 0x0000000511007c0c */ /* 0x000fda000bf06100 */
[----:B------:R-:W-:Y:S05]  /*0aa0*/  @P0 BRA `(.L_x_9) ;  /* 0x0000000400280947 */ /* 0x000fea0003800000 */
[----:B------:R-:W0:Y:S01]  /*0ab0*/  LDC.64 R24, c[0x0][0x628] ;  /* 0x00018a00ff187b82 */ /* 0x000e220000000a00 */
[----:B------:R-:W-:Y:S02]  /*0ac0*/  IMAD.MOV.U32 R8, RZ, RZ, R16 ;  /* 0x000000ffff087224 */ /* 0x000fe400078e0010 */
[----:B------:R-:W-:-:S05]  /*0ad0*/  IMAD.MOV.U32 R9, RZ, RZ, R17 ;  /* 0x000000ffff097224 */ /* 0x000fca00078e0011 */
[----:B------:R-:W1:Y:S08]  /*0ae0*/  LDC R0, c[0x0][0x630] ;  /* 0x00018c00ff007b82 */ /* 0x000e700000000800 */
[----:B------:R-:W2:Y:S01]  /*0af0*/  LDC.64 R26, c[0x0][0x620] ;  /* 0x00018800ff1a7b82 */ /* 0x000ea20000000a00 */
[----:B0-----:R-:W-:-:S04]  /*0b00*/  ISETP.NE.U32.AND P0, PT, R24, RZ, PT ;  /* 0x000000ff1800720c */ /* 0x001fc80003f05070 */
[----:B------:R-:W-:-:S13]  /*0b10*/  ISETP.NE.AND.EX P0, PT, R25, RZ, PT, P0 ;  /* 0x000000ff1900720c */ /* 0x000fda0003f05300 */
[----:B-12---:R-:W-:Y:S05]  /*0b20*/  @!P0 BRA `(.L_x_10) ;  /* 0x0000000000288947 */ /* 0x006fea0003800000 */
[----:B------:R-:W0:Y:S02]  /*0b30*/  LDC R13, c[0x0][0x634] ;  /* 0x00018d00ff0d7b82 */ /* 0x000e240000000800 */
[----:B0-----:R-:W-:-:S05]  /*0b40*/  IADD3 R13, P0, R16, R13, RZ ;  /* 0x0000000d100d7210 */ /* 0x001fca0007f1e0ff */
[----:B------:R-:W-:-:S04]  /*0b50*/  IMAD.X R15, RZ, RZ, R17, P0 ;  /* 0x000000ffff0f7224 */ /* 0x000fc800000e0611 */
[----:B------:R-:W-:-:S04]  /*0b60*/  IMAD.WIDE.U32 R8, R15, R24, RZ ;  /* 0x000000180f087225 */ /* 0x000fc800078e00ff */
[----:B------:R-:W-:-:S04]  /*0b70*/  IMAD.WIDE.U32 R10, P0, R13, R25, R8 ;  /* 0x000000190d0a7225 */ /* 0x000fc80007800008 */
[----:B------:R-:W-:-:S04]  /*0b80*/  IMAD.WIDE.U32 R8, R13, R24, RZ ;  /* 0x000000180d087225 */ /* 0x000fc800078e00ff */
[----:B------:R-:W-:Y:S01]  /*0b90*/  IMAD.X R13, RZ, RZ, RZ, P0 ;  /* 0x000000ffff0d7224 */ /* 0x000fe200000e06ff */
[----:B------:R-:W-:Y:S01]  /*0ba0*/  IADD3 RZ, P0, R9, R10, RZ ;  /* 0x0000000a09ff7210 */ /* 0x000fe20007f1e0ff */
[----:B------:R-:W-:-:S04]  /*0bb0*/  IMAD.MOV.U32 R12, RZ, RZ, R11 ;  /* 0x000000ffff0c7224 */ /* 0x000fc800078e000b */
[----:B------:R-:W-:-:S08]  /*0bc0*/  IMAD.WIDE.U32.X R8, R15, R25, R12, P0 ;  /* 0x000000190f087225 */ /* 0x000fd000000e040c */
.L_x_10:
[----:B------:R-:W0:Y:S01]  /*0bd0*/  LDC.64 R24, c[0x0][0x640] ;  /* 0x00019000ff187b82 */ /* 0x000e220000000a00 */
[-CC-:B------:R-:W-:Y:S01]  /*0be0*/  SHF.R.U64 R59, R8, R0.reuse, R9.reuse ;  /* 0x00000000083b7219 */ /* 0x180fe20000001209 */
[----:B------:R-:W-:Y:S01]  /*0bf0*/  IMAD R30, R7, R21, R4 ;  /* 0x00000015071e7224 */ /* 0x000fe200078e0204 */
[----:B------:R-:W-:Y:S01]  /*0c00*/  SHF.R.U32.HI R0, RZ, R0, R9 ;  /* 0x00000000ff007219 */ /* 0x000fe20000011609 */
[----:B------:R-:W-:Y:S01]  /*0c10*/  IMAD.MOV.U32 R21, RZ, RZ, 0x1 ;  /* 0x00000001ff157424 */ /* 0x000fe200078e00ff */
[----:B------:R-:W-:-:S03]  /*0c20*/  IADD3 R5, P0, RZ, -R59, RZ ;  /* 0x8000003bff057210 */ /* 0x000fc60007f1e0ff */
[----:B------:R-:W1:Y:S02]  /*0c30*/  LDC R6, c[0x0][0x618] ;  /* 0x00018600ff067b82 */ /* 0x000e640000000800 */
[----:B------:R-:W-:-:S04]  /*0c40*/  IMAD.X R9, RZ, RZ, ~R0, P0 ;  /* 0x000000ffff097224 */ /* 0x000fc800000e0e00 */
[-C--:B------:R-:W-:Y:S02]  /*0c50*/  IMAD R0, R9, R26.reuse, RZ ;  /* 0x0000001a09007224 */ /* 0x080fe400078e02ff */
[----:B------:R-:W2:Y:S01]  /*0c60*/  LDC R11, c[0x0][0x608] ;  /* 0x00018200ff0b7b82 */ /* 0x000ea20000000800 */
[----:B------:R-:W-:-:S04]  /*0c70*/  IMAD.WIDE.U32 R8, R5, R26, R16 ;  /* 0x0000001a05087225 */ /* 0x000fc800078e0010 */
[----:B------:R-:W-:-:S03]  /*0c80*/  IMAD R5, R5, R27, R0 ;  /* 0x0000001b05057224 */ /* 0x000fc600078e0200 */
[----:B------:R-:W3:Y:S01]  /*0c90*/  LDC R12, c[0x0][0x658] ;  /* 0x00019600ff0c7b82 */ /* 0x000ee20000000800 */
[----:B0-----:R-:W-:Y:S01]  /*0ca0*/  ISETP.NE.U32.AND P0, PT, R24, RZ, PT ;  /* 0x000000ff1800720c */ /* 0x001fe20003f05070 */
[----:B------:R-:W-:Y:S02]  /*0cb0*/  IMAD.IADD R5, R9, 0x1, R5 ;  /* 0x0000000109057824 */ /* 0x000fe400078e0205 */
[----:B------:R-:W-:Y:S01]  /*0cc0*/  IMAD.MOV.U32 R9, RZ, RZ, -0x1 ;  /* 0xffffffffff097424 */ /* 0x000fe200078e00ff */
[----:B------:R-:W-:-:S03]  /*0cd0*/  ISETP.NE.AND.EX P0, PT, R25, RZ, PT, P0 ;  /* 0x000000ff1900720c */ /* 0x000fc60003f05300 */
[----:B------:R-:W0:Y:S01]  /*0ce0*/  LDC R15, c[0x0][0x600] ;  /* 0x00018000ff0f7b82 */ /* 0x000e220000000800 */
[-CC-:B-1----:R-:W-:Y:S02]  /*0cf0*/  SHF.R.U64 R13, R8, R6.reuse, R5.reuse ;  /* 0x00000006080d7219 */ /* 0x182fe40000001205 */
[----:B------:R-:W-:-:S05]  /*0d00*/  SHF.R.U32.HI R0, RZ, R6, R5 ;  /* 0x00000006ff007219 */ /* 0x000fca0000011605 */
[----:B------:R-:W1:Y:S01]  /*0d10*/  LDC R14, c[0x0][0x648] ;  /* 0x00019200ff0e7b82 */ /* 0x000e620000000800 */
[-CC-:B--2---:R-:W-:Y:S02]  /*0d20*/  SHF.R.U64 R27, R13, R11.reuse, R0.reuse ;  /* 0x0000000b0d1b7219 */ /* 0x184fe40000001200 */
[----:B------:R-:W-:-:S05]  /*0d30*/  SHF.R.U32.HI R5, RZ, R11, R0 ;  /* 0x0000000bff057219 */ /* 0x000fca0000011600 */
[----:B------:R-:W2:Y:S01]  /*0d40*/  LDC R20, c[0x0][0x638] ;  /* 0x00018e00ff147b82 */ /* 0x000ea20000000800 */
[-CC-:B---3--:R-:W-:Y:S02]  /*0d50*/  SHF.R.U64 R28, R27, R12.reuse, R5.reuse ;  /* 0x0000000c1b1c7219 */ /* 0x188fe40000001205 */
[-C--:B------:R-:W-:Y:S02]  /*0d60*/  SHF.L.U32 R0, R9, R12.reuse, RZ ;  /* 0x0000000c09007219 */ /* 0x080fe400000006ff */
[----:B------:R-:W-:Y:S01]  /*0d70*/  SHF.R.U32.HI R5, RZ, R12, R5 ;  /* 0x0000000cff057219 */ /* 0x000fe20000011605 */
[----:B------:R-:W-:Y:S01]  /*0d80*/  IMAD.MOV.U32 R4, RZ, RZ, R28 ;  /* 0x000000ffff047224 */ /* 0x000fe200078e001c */
[----:B------:R-:W-:Y:S01]  /*0d90*/  LOP3.LUT R10, RZ, R0, RZ, 0x33, !PT ;  /* 0x00000000ff0a7212 */ /* 0x000fe200078e33ff */
[----:B------:R-:W3:Y:S01]  /*0da0*/  LDC R26, c[0x0][0x610] ;  /* 0x00018400ff1a7b82 */ /* 0x000ee20000000800 */
[----:B------:R-:W-:Y:S05]  /*0db0*/  @!P0 BRA `(.L_x_11) ;  /* 0x0000000000288947 */ /* 0x000fea0003800000 */
[----:B------:R-:W4:Y:S02]  /*0dc0*/  LDC R9, c[0x0][0x64c] ;  /* 0x00019300ff097b82 */ /* 0x000f240000000800 */
[----:B----4-:R-:W-:-:S05]  /*0dd0*/  IADD3 R9, P0, R28, R9, RZ ;  /* 0x000000091c097210 */ /* 0x010fca0007f1e0ff */
        /* <DEDUP_REMOVED lines=8> */
.L_x_11:
[----:B-1----:R-:W-:Y:S01]  /*0e60*/  SHF.R.U64 R4, R4, R14, R5 ;  /* 0x0000000e04047219 */ /* 0x002fe20000001205 */
[----:B0-----:R-:W-:Y:S01]  /*0e70*/  VIADD R6, R15, 0xffffffff ;  /* 0xffffffff0f067836 */ /* 0x001fe20000000000 */
[----:B------:R-:W-:Y:S02]  /*0e80*/  SHF.L.U32 R0, R21, R12, RZ ;  /* 0x0000000c15007219 */ /* 0x000fe400000006ff */
[----:B------:R-:W-:Y:S01]  /*0e90*/  LOP3.LUT R5, R27, R10, RZ, 0xc0, !PT ;  /* 0x0000000a1b057212 */ /* 0x000fe200078ec0ff */
[----:B------:R-:W-:Y:S01]  /*0ea0*/  IMAD.MOV R7, RZ, RZ, -R4 ;  /* 0x000000ffff077224 */ /* 0x000fe200078e0a04 */
[----:B------:R-:W-:Y:S02]  /*0eb0*/  SEL R3, R3, R30, !P1 ;  /* 0x0000001e03037207 */ /* 0x000fe40004800000 */
[----:B------:R-:W-:Y:S01]  /*0ec0*/  LOP3.LUT R6, R13, R6, RZ, 0xc0, !PT ;  /* 0x000000060d067212 */ /* 0x000fe200078ec0ff */
[----:B------:R-:W-:Y:S02]  /*0ed0*/  IMAD R4, R0, R4, R5 ;  /* 0x0000000400047224 */ /* 0x000fe400078e0205 */
[----:B--2---:R-:W-:-:S02]  /*0ee0*/  IMAD R0, R7, R20, R28 ;  /* 0x0000001407007224 */ /* 0x004fc400078e021c */
[----:B---3--:R-:W-:Y:S02]  /*0ef0*/  IMAD R3, R4, R26, R3 ;  /* 0x0000001a04037224 */ /* 0x008fe400078e0203 */
[----:B------:R-:W-:Y:S02]  /*0f00*/  IMAD R60, R0, R15, R6 ;  /* 0x0000000f003c7224 */ /* 0x000fe400078e0206 */
[----:B------:R-:W-:-:S03]  /*0f10*/  IMAD.MOV.U32 R4, RZ, RZ, 0x1 ;  /* 0x00000001ff047424 */ /* 0x000fc600078e00ff */
[----:B------:R-:W-:Y:S02]  /*0f20*/  SEL R61, R60, R3, !P1 ;  /* 0x000000033c3d7207 */ /* 0x000fe40004800000 */
[----:B------:R-:W-:Y:S02]  /*0f30*/  PRMT R0, R4, 0x7610, R0 ;  /* 0x0000761004007816 */ /* 0x000fe40000000000 */
[----:B------:R-:W-:-:S07]  /*0f40*/  SEL R60, R3, R60, !P1 ;  /* 0x0000003c033c7207 */ /* 0x000fce0004800000 */
.L_x_9:
[----:B------:R-:W-:-:S08]  /*0f50*/  NOP ;  /* 0x0000000000007918 */ /* 0x000fd00000000000 */
[----:B------:R-:W0:Y:S02]  /*0f60*/  USETMAXREG.TRY_ALLOC.CTAPOOL UP0, 0xe8 ;  /* 0x000000e8000079c8 */ /* 0x000e240008000600 */
[----:B0-----:R-:W-:-:S13]  /*0f70*/  PLOP3.LUT P0, PT, PT, PT, UP0, 0x80, 0x0 ;  /* 0x000000000000781c */ /* 0x001fda0003f0f008 */
[----:B------:R-:W-:Y:S05]  /*0f80*/  @!P0 BRA `(.L_x_9) ;  /* 0xfffffffc00f08947 */ /* 0x000fea000383ffff */
[----:B------:R-:W-:Y:S01]  /*0f90*/  ULDC.64 UR4, c[0x0][0x598] ;  /* 0x0001660000047ab9 */ /* 0x000fe20000000a00 */
[----:B------:R-:W-:Y:S01]  /*0fa0*/  ULDC.64 UR36, c[0x0][0x208] ;  /* 0x0000820000247ab9 */ /* 0x000fe20000000a00 */
[----:B------:R-:W-:-:S04]  /*0fb0*/  ISETP.NE.U32.AND P0, PT, RZ, UR4, PT ;  /* 0x00000004ff007c0c */ /* 0x000fc8000bf05070 */
[----:B------:R-:W-:-:S13]  /*0fc0*/  ISETP.NE.AND.EX P0, PT, RZ, UR5, PT, P0 ;  /* 0x00000005ff007c0c */ /* 0x000fda000bf05300 */
[----:B------:R-:W-:Y:S05]  /*0fd0*/  @!P0 BRA `(.L_x_12) ;  /* 0x00000000001c8947 */ /* 0x000fea0003800000 */
[----:B------:R-:W0:Y:S02]  /*0fe0*/  LDC.64 R4, c[0x0][0x598] ;  /* 0x00016600ff047b82 */ /* 0x000e240000000a00 */
[----:B0-----:R-:W2:Y:S02]  /*0ff0*/  LDG.E.64 R4, desc[UR36][R4.64] ;  /* 0x0000002404047981 */ /* 0x001ea4000c1e1b00 */
[----:B--2---:R-:W-:-:S04]  /*1000*/  ISETP.NE.U32.AND P0, PT, R4, RZ, PT ;  /* 0x000000ff0400720c */ /* 0x004fc80003f05070 */
[----:B------:R-:W-:-:S13]  /*1010*/  ISETP.NE.AND.EX P0, PT, R5, RZ, PT, P0 ;  /* 0x000000ff0500720c */ /* 0x000fda0003f05300 */
[----:B------:R-:W-:Y:S05]  /*1020*/  @!P0 BRA `(.L_x_12) ;  /* 0x0000000000088947 */ /* 0x000fea0003800000 */
[----:B------:R0:W5:Y:S01]  /*1030*/  LD.E R56, desc[UR36][R4.64] ;  /* 0x0000002404387980 */ /* 0x000162000c101900 */
[----:B------:R-:W-:Y:S05]  /*1040*/  BRA `(.L_x_13) ;  /* 0x0000000000247947 */ /* 0x000fea0003800000 */
.L_x_12:
[----:B------:R-:W-:Y:S02]  /*1050*/  ULDC.64 UR4, c[0x0][0x588] ;  /* 0x0001620000047ab9 */ /* 0x000fe40000000a00 */
[----:B------:R-:W-:-:S04]  /*1060*/  ISETP.NE.U32.AND P0, PT, RZ, UR4, PT ;  /* 0x00000004ff007c0c */ /* 0x000fc8000bf05070 */
[----:B------:R-:W-:-:S13]  /*1070*/  ISETP.NE.AND.EX P0, PT, RZ, UR5, PT, P0 ;  /* 0x00000005ff007c0c */ /* 0x000fda000bf05300 */
[----:B------:R-:W-:Y:S05]  /*1080*/  @!P0 BRA `(.L_x_14) ;  /* 0x00000000000c8947 */ /* 0x000fea0003800000 */
[----:B------:R-:W0:Y:S02]  /*1090*/  LDC.64 R56, c[0x0][0x588] ;  /* 0x00016200ff387b82 */ /* 0x000e240000000a00 */
[----:B0-----:R1:W5:Y:S01]  /*10a0*/  LDG.E R56, desc[UR36][R56.64] ;  /* 0x0000002438387981 */ /* 0x001362000c1e1900 */
[----:B------:R-:W-:Y:S05]  /*10b0*/  BRA `(.L_x_13) ;  /* 0x0000000000087947 */ /* 0x000fea0003800000 */
.L_x_14:
[----:B------:R-:W-:Y:S02]  /*10c0*/  ULDC UR4, c[0x0][0x580] ;  /* 0x0001600000047ab9 */ /* 0x000fe40000000800 */
[----:B------:R-:W-:-:S07]  /*10d0*/  IMAD.U32 R56, RZ, RZ, UR4 ;  /* 0x00000004ff387e24 */ /* 0x000fce000f8e00ff */
.L_x_13:
[----:B------:R-:W-:Y:S02]  /*10e0*/  ULDC.64 UR4, c[0x0][0x5a0] ;  /* 0x0001680000047ab9 */ /* 0x000fe40000000a00 */
[----:B------:R-:W-:-:S04]  /*10f0*/  ISETP.NE.U32.AND P0, PT, RZ, UR4, PT ;  /* 0x00000004ff007c0c */ /* 0x000fc8000bf05070 */
[----:B------:R-:W-:-:S13]  /*1100*/  ISETP.NE.AND.EX P0, PT, RZ, UR5, PT, P0 ;  /* 0x00000005ff007c0c */ /* 0x000fda000bf05300 */
[----:B------:R-:W-:Y:S05]  /*1110*/  @!P0 BRA `(.L_x_15) ;  /* 0x00000000001c8947 */ /* 0x000fea0003800000 */
[----:B0-----:R-:W0:Y:S02]  /*1120*/  LDC.64 R4, c[0x0][0x5a0] ;  /* 0x00016800ff047b82 */ /* 0x001e240000000a00 */
[----:B0-----:R-:W2:Y:S02]  /*1130*/  LDG.E.64 R4, desc[UR36][R4.64] ;  /* 0x0000002404047981 */ /* 0x001ea4000c1e1b00 */
[----:B--2---:R-:W-:-:S04]  /*1140*/  ISETP.NE.U32.AND P0, PT, R4, RZ, PT ;  /* 0x000000ff0400720c */ /* 0x004fc80003f05070 */
[----:B------:R-:W-:-:S13]  /*1150*/  ISETP.NE.AND.EX P0, PT, R5, RZ, PT, P0 ;  /* 0x000000ff0500720c */ /* 0x000fda0003f05300 */
[----:B------:R-:W-:Y:S05]  /*1160*/  @!P0 BRA `(.L_x_15) ;  /* 0x0000000000088947 */ /* 0x000fea0003800000 */
[----:B-1----:R0:W5:Y:S01]  /*1170*/  LD.E R57, desc[UR36][R4.64] ;  /* 0x0000002404397980 */ /* 0x002162000c101900 */
[----:B------:R-:W-:Y:S05]  /*1180*/  BRA `(.L_x_16) ;  /* 0x0000000000247947 */ /* 0x000fea0003800000 */
.L_x_15:
[----:B------:R-:W-:Y:S02]  /*1190*/  ULDC.64 UR4, c[0x0][0x590] ;  /* 0x0001640000047ab9 */ /* 0x000fe40000000a00 */
[----:B------:R-:W-:-:S04]  /*11a0*/  ISETP.NE.U32.AND P0, PT, RZ, UR4, PT ;  /* 0x00000004ff007c0c */ /* 0x000fc8000bf05070 */
[----:B------:R-:W-:-:S13]  /*11b0*/  ISETP.NE.AND.EX P0, PT, RZ, UR5, PT, P0 ;  /* 0x00000005ff007c0c */ /* 0x000fda000bf05300 */
[----:B------:R-:W-:Y:S05]  /*11c0*/  @!P0 BRA `(.L_x_17) ;  /* 0x00000000000c8947 */ /* 0x000fea0003800000 */
[----:B0-----:R-:W1:Y:S02]  /*11d0*/  LDC.64 R4, c[0x0][0x590] ;  /* 0x00016400ff047b82 */ /* 0x001e640000000a00 */
[----:B-1----:R1:W5:Y:S01]  /*11e0*/  LDG.E R57, desc[UR36][R4.64] ;  /* 0x0000002404397981 */ /* 0x002362000c1e1900 */
[----:B------:R-:W-:Y:S05]  /*11f0*/  BRA `(.L_x_16) ;  /* 0x0000000000087947 */ /* 0x000fea0003800000 */
.L_x_17:
[----:B------:R-:W-:Y:S02]  /*1200*/  ULDC UR4, c[0x0][0x584] ;  /* 0x0001610000047ab9 */ /* 0x000fe40000000800 */
[----:B-1----:R-:W-:-:S07]  /*1210*/  IMAD.U32 R57, RZ, RZ, UR4 ;  /* 0x00000004ff397e24 */ /* 0x002fce000f8e00ff */
.L_x_16:
[----:B------:R-:W-:-:S13]  /*1220*/  LOP3.LUT P0, RZ, R0, 0xff, RZ, 0xc0, !PT ;  /* 0x000000ff00ff7812 */ /* 0x000fda000780c0ff */
[----:B------:R-:W-:Y:S05]  /*1230*/  @!P0 EXIT ;  /* 0x000000000000894d */ /* 0x000fea0003800000 */
[----:B------:R-:W-:Y:S01]  /*1240*/  ULDC UR4, c[0x0][0x28c] ;  /* 0x0000a30000047ab9 */ /* 0x000fe20000000800 */
[----:B------:R-:W-:Y:S01]  /*1250*/  LOP3.LUT R58, R19, 0x1, RZ, 0xfc, !PT ;  /* 0x00000001133a7812 */ /* 0x000fe200078efcff */
[----:B------:R-:W-:Y:S01]  /*1260*/  UIADD3 UR4, UR4, 0x1f, URZ ;  /* 0x0000001f04047890 */ /* 0x000fe2000fffe03f */
[----:B------:R-:W-:Y:S01]  /*1270*/  UMOV UR38, URZ ;  /* 0x0000003f00267c82 */ /* 0x000fe20008000000 */
[----:B------:R-:W-:Y:S02]  /*1280*/  UMOV UR39, URZ ;  /* 0x0000003f00277c82 */ /* 0x000fe40008000000 */
[----:B------:R-:W-:-:S04]  /*1290*/  USHF.R.S32.HI UR5, URZ, 0x1f, UR4 ;  /* 0x0000001f3f057899 */ /* 0x000fc80008011404 */
[----:B------:R-:W-:-:S04]  /*12a0*/  ULEA.HI UR5, UR5, UR4, URZ, 0x5 ;  /* 0x0000000405057291 */ /* 0x000fc8000f8f283f */
[----:B------:R-:W-:-:S12]  /*12b0*/  USHF.R.S32.HI UR40, URZ, 0x5, UR5 ;  /* 0x000000053f287899 */ /* 0x000fd80008011405 */
.L_x_101:
[----:B------:R-:W-:Y:S01]  /*12c0*/  LOP3.LUT R0, R18, 0x80, RZ, 0xc0, !PT ;  /* 0x0000008012007812 */ /* 0x000fe200078ec0ff */
[----:B------:R-:W2:Y:S01]  /*12d0*/  S2UR UR7, SR_CgaCtaId ;  /* 0x00000000000779c3 */ /* 0x000ea20000008800 */
[----:B------:R-:W-:Y:S02]  /*12e0*/  UMOV UR6, 0x400 ;  /* 0x0000040000067882 */ /* 0x000fe40000000000 */
[----:B------:R-:W-:-:S06]  /*12f0*/  SHF.R.U32.HI R0, RZ, 0x7, R0 ;  /* 0x00000007ff007819 */ /* 0x000fcc0000011600 */
[----:B------:R-:W3:Y:S01]  /*1300*/  SHFL.IDX PT, R0, R0, RZ, 0x1f ;  /* 0x00001fff00007589 */ /* 0x000ee200000e0000 */
[----:B--2---:R-:W-:Y:S01]  /*1310*/  ULEA UR6, UR7, UR6, 0x18 ;  /* 0x0000000607067291 */ /* 0x004fe2000f8ec03f */
[----:B---3--:R-:W-:-:S13]  /*1320*/  R2UR UR4, R0 ;  /* 0x00000000000472ca */ /* 0x008fda00000e0000 */
[----:B------:R-:W-:-:S04]  /*1330*/  ULEA.HI UR5, UR4, UR4, URZ, 0x1 ;  /* 0x0000000404057291 */ /* 0x000fc8000f8f083f */
[----:B------:R-:W-:-:S04]  /*1340*/  ULOP3.LUT UR5, UR5, 0x7fffe, URZ, 0xc0, !UPT ;  /* 0x0007fffe05057892 */ /* 0x000fc8000f8ec03f */
[----:B------:R-:W-:-:S03]  /*1350*/  UIADD3 UR5, UR4, -UR5, URZ ;  /* 0x8000000504057290 */ /* 0x000fc6000fffe03f */
[----:B------:R-:W-:Y:S01]  /*1360*/  ULDC UR4, c[0x0][0x28c] ;  /* 0x0000a30000047ab9 */ /* 0x000fe20000000800 */
[----:B------:R-:W-:Y:S01]  /*1370*/  ULEA UR5, UR5, UR6, 0xd ;  /* 0x0000000605057291 */ /* 0x000fe2000f8e683f */
[----:B------:R-:W-:-:S03]  /*1380*/  ISETP.LT.AND P0, PT, RZ, UR4, PT ;  /* 0x00000004ff007c0c */ /* 0x000fc6000bf01270 */
[----:B------:R-:W-:-:S04]  /*1390*/  UIADD3 UR5, UR5, 0x180, URZ ;  /* 0x0000018005057890 */ /* 0x000fc8000fffe03f */
[----:B------:R-:W-:-:S04]  /*13a0*/  USHF.R.U32.HI UR5, URZ, 0x4, UR5 ;  /* 0x000000043f057899 */ /* 0x000fc80008011605 */
[----:B------:R-:W-:Y:S02]  /*13b0*/  ULOP3.LUT UR41, UR5, 0x3fff, URZ, 0xc0, !UPT ;  /* 0x00003fff05297892 */ /* 0x000fe4000f8ec03f */
[----:B01--45:R-:W-:Y:S10]  /*13c0*/  @P0 BRA `(.L_x_18) ;  /* 0x0000000000400947 */ /* 0x033ff40003800000 */
[----:B------:R-:W-:Y:S01]  /*13d0*/  MOV R0, 0x0 ;  /* 0x0000000000007802 */ /* 0x000fe20000000f00 */
[----:B------:R-:W-:Y:S01]  /*13e0*/  ULDC.64 UR4, c[0x4][0x68] ;  /* 0x01001a0000047ab9 */ /* 0x000fe20000000a00 */
[----:B------:R-:W-:Y:S01]  /*13f0*/  ULDC.64 UR6, c[0x4][0x8] ;  /* 0x0100020000067ab9 */ /* 0x000fe20000000a00 */
[----:B01----:R-:W-:Y:S01]  /*1400*/  IMAD.U32 R4, RZ, RZ, UR4 ;  /* 0x00000004ff047e24 */ /* 0x003fe2000f8e00ff */
[----:B------:R0:W1:Y:S01]  /*1410*/  LDC.64 R14, c[0x4][R0] ;  /* 0x01000000000e7b82 */ /* 0x0000620000000a00 */
[----:B------:R-:W-:Y:S01]  /*1420*/  IMAD.U32 R5, RZ, RZ, UR5 ;  /* 0x00000005ff057e24 */ /* 0x000fe2000f8e00ff */
[----:B------:R-:W-:Y:S01]  /*1430*/  ULDC.64 UR4, c[0x4][0x70] ;  /* 0x01001c0000047ab9 */ /* 0x000fe20000000a00 */
[----:B------:R-:W-:Y:S02]  /*1440*/  IMAD.U32 R10, RZ, RZ, UR6 ;  /* 0x00000006ff0a7e24 */ /* 0x000fe4000f8e00ff */
[----:B------:R-:W-:Y:S02]  /*1450*/  IMAD.U32 R6, RZ, RZ, UR4 ;  /* 0x00000004ff067e24 */ /* 0x000fe4000f8e00ff */
[----:B------:R-:W-:-:S02]  /*1460*/  IMAD.U32 R7, RZ, RZ, UR5 ;  /* 0x00000005ff077e24 */ /* 0x000fc4000f8e00ff */
[----:B------:R-:W-:Y:S02]  /*1470*/  IMAD.U32 R11, RZ, RZ, UR7 ;  /* 0x00000007ff0b7e24 */ /* 0x000fe4000f8e00ff */
[----:B------:R-:W-:Y:S02]  /*1480*/  IMAD.MOV.U32 R8, RZ, RZ, 0x1e1 ;  /* 0x000001e1ff087424 */ /* 0x000fe400078e00ff */
[----:B------:R-:W-:Y:S02]  /*1490*/  IMAD.MOV.U32 R12, RZ, RZ, 0x1 ;  /* 0x00000001ff0c7424 */ /* 0x000fe400078e00ff */
[----:B0-----:R-:W-:-:S07]  /*14a0*/  IMAD.MOV.U32 R13, RZ, RZ, RZ ;  /* 0x000000ffff0d7224 */ /* 0x001fce00078e00ff */
[----:B------:R-:W-:-:S07]  /*14b0*/  LEPC R20, `(.L_x_18) ;  /* 0x000000001014794e */ /* 0x000fce0000000000 */
[----:B-1---5:R-:W-:Y:S05]  /*14c0*/  CALL.ABS.NOINC R14 ;  /* 0x000000000e007343 */ /* 0x022fea0003c00000 */
.L_x_18:
[----:B------:R-:W-:-:S13]  /*14d0*/  ISETP.NE.AND P0, PT, R58, 0x3, PT ;  /* 0x000000033a00780c */ /* 0x000fda0003f05270 */
[----:B------:R-:W-:Y:S05]  /*14e0*/  @!P0 BRA `(.L_x_19) ;  /* 0x0000000000048947 */ /* 0x000fea0003800000 */
[----:B------:R-:W-:Y:S01]  /*14f0*/  BPT.TRAP 0x1 ;  /* 0x000000040000795c */ /* 0x000fe20000300000 */
.L_x_19:
[----:B------:R-:W2:Y:S01]  /*1500*/  S2UR UR5, SR_CgaCtaId ;  /* 0x00000000000579c3 */ /* 0x000ea20000008800 */
[----:B------:R-:W-:Y:S01]  /*1510*/  UMOV UR4, 0x400 ;  /* 0x0000040000047882 */ /* 0x000fe20000000000 */
[----:B------:R-:W-:Y:S02]  /*1520*/  IMAD.U32 R0, RZ, RZ, UR38 ;  /* 0x00000026ff007e24 */ /* 0x000fe4000f8e00ff */
[----:B------:R-:W-:-:S03]  /*1530*/  IMAD.U32 R3, RZ, RZ, UR39 ;  /* 0x00000027ff037e24 */ /* 0x000fc6000f8e00ff */
[----:B------:R-:W-:Y:S01]  /*1540*/  SHF.L.U32 R0, R0, 0x1f, RZ ;  /* 0x0000001f00007819 */ /* 0x000fe200000006ff */
[----:B--2---:R-:W-:-:S06]  /*1550*/  ULEA UR4, UR5, UR4, 0x18 ;  /* 0x0000000405047291 */ /* 0x004fcc000f8ec03f */
[----:B------:R-:W-:-:S04]  /*1560*/  IMAD.U32 R6, RZ, RZ, UR4 ;  /* 0x00000004ff067e24 */ /* 0x000fc8000f8e00ff */
[----:B------:R-:W-:-:S04]  /*1570*/  IMAD R3, R3, 0x8, R6 ;  /* 0x0000000803037824 */ /* 0x000fc800078e0206 */
[----:B------:R2:W3:Y:S01]  /*1580*/  SYNCS.PHASECHK.TRANS64.TRYWAIT P1, [R3+URZ], R0 ;  /* 0x00000000030075a7 */ /* 0x0004e2000802017f */
[----:B------:R-:W-:Y:S05]  /*1590*/  @!P0 BRA `(.L_x_20) ;  /* 0x0000000000048947 */ /* 0x000fea0003800000 */
[----:B------:R-:W-:Y:S01]  /*15a0*/  BPT.TRAP 0x1 ;  /* 0x000000040000795c */ /* 0x000fe20000300000 */
.L_x_20:
[----:B---3--:R-:W-:Y:S05]  /*15b0*/  @P1 BRA `(.L_x_21) ;  /* 0x0000000000081947 */ /* 0x008fea0003800000 */
[----:B------:R-:W3:Y:S02]  /*15c0*/  SYNCS.PHASECHK.TRANS64.TRYWAIT P1, [R3+URZ], R0 ;  /* 0x00000000030075a7 */ /* 0x000ee4000802017f */
[----:B---3--:R-:W-:Y:S05]  /*15d0*/  @!P1 BRA `(.L_x_22) ;  /* 0x0000004c00749947 */ /* 0x008fea0003800000 */
.L_x_21:
[----:B------:R-:W-:-:S04]  /*15e0*/  UISETP.LT.AND UP0, UPT, UR40, 0x1, UPT ;  /* 0x000000012800788c */ /* 0x000fc8000bf01270 */
[----:B------:R-:W-:-:S06]  /*15f0*/  USEL UR4, UR40, 0x1, UP0 ;  /* 0x0000000128047887 */ /* 0x000fcc0008000000 */
[----:B--23--:R-:W-:Y:S01]  /*1600*/  IMAD.U32 R0, RZ, RZ, UR4 ;  /* 0x00000004ff007e24 */ /* 0x00cfe2000f8e00ff */
[----:B------:R-:W-:Y:S05]  /*1610*/  WARPSYNC.ALL ;  /* 0x0000000000007948 */ /* 0x000fea0003800000 */
[----:B------:R-:W-:-:S04]  /*1620*/  IADD3 R0, -R0, UR40, RZ ;  /* 0x0000002800007c10 */ /* 0x000fc8000fffe1ff */
[----:B------:R-:W-:Y:S02]  /*1630*/  ISETP.GE.AND P1, PT, R0, 0x1, PT ;  /* 0x000000010000780c */ /* 0x000fe40003f26270 */
[----:B------:R-:W-:Y:S01]  /*1640*/  R2UR UR4, R6 ;  /* 0x00000000060472ca */ /* 0x000fe200000e0000 */
[----:B------:R-:W-:Y:S01]  /*1650*/  WARPGROUP.ARRIVE ;  /* 0x00000000000079c5 */ /* 0x000fe20000000000 */
[----:B------:R-:W-:Y:S01]  /*1660*/  UMOV UR9, 0x40000040 ;  /* 0x4000004000097882 */ /* 0x000fe20000000000 */
[----:B------:R-:W-:-:S10]  /*1670*/  UMOV UR11, 0x40000040 ;  /* 0x40000040000b7882 */ /* 0x000fd40000000000 */
[----:B------:R-:W-:-:S04]  /*1680*/  UIADD3 UR4, UR4, 0x24180, URZ ;  /* 0x0002418004047890 */ /* 0x000fc8000fffe03f */
[----:B------:R-:W-:-:S04]  /*1690*/  USHF.R.U32.HI UR4, URZ, 0x4, UR4 ;  /* 0x000000043f047899 */ /* 0x000fc80008011604 */
[----:B------:R-:W-:Y:S02]  /*16a0*/  ULOP3.LUT UR5, UR4, 0x3fff, URZ, 0xc0, !UPT ;  /* 0x00003fff04057892 */ /* 0x000fe4000f8ec03f */
[----:B------:R-:W-:Y:S02]  /*16b0*/  ULOP3.LUT UR4, UR41, 0x10000, URZ, 0xfc, !UPT ;  /* 0x0001000029047892 */ /* 0x000fe4000f8efc3f */
[----:B------:R-:W-:Y:S02]  /*16c0*/  ULOP3.LUT UR5, UR5, 0x10000, URZ, 0xfc, !UPT ;  /* 0x0001000005057892 */ /* 0x000fe4000f8efc3f */
[----:B------:R-:W-:Y:S02]  /*16d0*/  ULEA UR6, UR39, UR4, 0xa ;  /* 0x0000000427067291 */ /* 0x000fe4000f8e503f */
[----:B------:R-:W-:-:S05]  /*16e0*/  ULEA UR7, UR39, UR5, 0x9 ;  /* 0x0000000527077291 */ /* 0x000fca000f8e483f */
[----:B------:R-:W-:Y:S02]  /*16f0*/  UMOV UR8, UR6 ;  /* 0x0000000600087c82 */ /* 0x000fe40008000000 */
[----:B------:R-:W-:Y:S02]  /*1700*/  UMOV UR10, UR7 ;  /* 0x00000007000a7c82 */ /* 0x000fe40008000000 */
[----:B------:R-:W-:Y:S01]  /*1710*/  HGMMA.64x64x8.F32.TF32 R24, gdesc[UR8], RZ, !UPT, gsb0 ;  /* 0x04e00000081879f0 */ /* 0x000fe2000c0028ff */
[----:B------:R-:W-:Y:S02]  /*1720*/  UIADD3 UR8, UR6, 0x2, URZ ;  /* 0x0000000206087890 */ /* 0x000fe4000fffe03f */
[----:B------:R-:W-:Y:S01]  /*1730*/  UIADD3 UR10, UR7, 0x2, URZ ;  /* 0x00000002070a7890 */ /* 0x000fe2000fffe03f */
[----:B------:R-:W-:Y:S01]  /*1740*/  UMOV UR9, 0x40000040 ;  /* 0x4000004000097882 */ /* 0x000fe20000000000 */
[----:B------:R-:W-:Y:S01]  /*1750*/  UMOV UR11, 0x40000040 ;  /* 0x40000040000b7882 */ /* 0x000fe20000000000 */
[----:B------:R-:W-:-:S02]  /*1760*/  WARPGROUP.DEPBAR.LE gsb0, 0x0 ;  /* 0x00008000000079c5 */ /* 0x000fc40000010000 */
[----:B------:R-:W-:-:S06]  /*1770*/  WARPGROUP.ARRIVE ;  /* 0x00000000000079c5 */ /* 0x000fcc0000000000 */
[----:B------:R-:W-:Y:S01]  /*1780*/  HGMMA.64x64x8.F32.TF32 R24, gdesc[UR8], R24, gsb0 ;  /* 0x04e00000081879f0 */ /* 0x000fe20008002818 */
[----:B------:R-:W-:Y:S02]  /*1790*/  UIADD3 UR8, UR6, 0x4, URZ ;  /* 0x0000000406087890 */ /* 0x000fe4000fffe03f */
[----:B------:R-:W-:Y:S01]  /*17a0*/  UIADD3 UR10, UR7, 0x4, URZ ;  /* 0x00000004070a7890 */ /* 0x000fe2000fffe03f */
[----:B------:R-:W-:Y:S01]  /*17b0*/  UMOV UR9, 0x40000040 ;  /* 0x4000004000097882 */ /* 0x000fe20000000000 */
[----:B------:R-:W-:Y:S01]  /*17c0*/  UMOV UR11, 0x40000040 ;  /* 0x40000040000b7882 */ /* 0x000fe20000000000 */
[----:B------:R-:W-:Y:S02]  /*17d0*/  WARPGROUP.DEPBAR.LE gsb0, 0x0 ;  /* 0x00008000000079c5 */ /* 0x000fe40000010000 */
        /* <DEDUP_REMOVED lines=8> */
[----:B------:R-:W-:Y:S03]  /*1860*/  HGMMA.64x64x8.F32.TF32 R24, gdesc[UR8], R24, gsb0 ;  /* 0x04e00000081879f0 */ /* 0x000fe60008002818 */
[----:B------:R-:W-:Y:S02]  /*1870*/  WARPGROUP.DEPBAR.LE gsb0, 0x0 ;  /* 0x00008000000079c5 */ /* 0x000fe40000010000 */
[----:B------:R-:W-:Y:S05]  /*1880*/  @!P1 BRA `(.L_x_23) ;  /* 0x0000000400249947 */ /* 0x000fea0003800000 */
[----:B------:R-:W-:Y:S02]  /*1890*/  UIADD3 UR6, UR39, 0x1, URZ ;  /* 0x0000000127067890 */ /* 0x000fe4000fffe03f */
[----:B------:R-:W-:Y:S02]  /*18a0*/  IMAD.U32 R3, RZ, RZ, UR39 ;  /* 0x00000027ff037e24 */ /* 0x000fe4000f8e00ff */
[----:B------:R-:W-:-:S04]  /*18b0*/  UISETP.NE.AND UP0, UPT, UR6, 0x9, UPT ;  /* 0x000000090600788c */ /* 0x000fc8000bf05270 */
[----:B------:R-:W-:Y:S02]  /*18c0*/  USEL UR7, URZ, 0x1, UP0 ;  /* 0x000000013f077887 */ /* 0x000fe40008000000 */
[----:B------:R-:W-:Y:S02]  /*18d0*/  USEL UR6, UR6, URZ, UP0 ;  /* 0x0000003f06067287 */ /* 0x000fe40008000000 */
[----:B------:R-:W-:-:S06]  /*18e0*/  ULOP3.LUT UR7, UR38, UR7, URZ, 0x3c, !UPT ;  /* 0x0000000726077292 */ /* 0x000fcc000f8e3c3f */
[----:B------:R-:W-:-:S07]  /*18f0*/  IMAD.U32 R7, RZ, RZ, UR7 ;  /* 0x00000007ff077e24 */ /* 0x000fce000f8e00ff */
.L_x_30:
[----:B------:R-:W-:Y:S05]  /*1900*/  @!P0 BRA `(.L_x_24) ;  /* 0x0000000000048947 */ /* 0x000fea0003800000 */
[----:B------:R-:W-:Y:S01]  /*1910*/  BPT.TRAP 0x1 ;  /* 0x000000040000795c */ /* 0x000fe20000300000 */
.L_x_24:
[----:B------:R-:W2:Y:S01]  /*1920*/  S2UR UR8, SR_CgaCtaId ;  /* 0x00000000000879c3 */ /* 0x000ea20000008800 */
[----:B------:R-:W-:Y:S01]  /*1930*/  UMOV UR7, 0x400 ;  /* 0x0000040000077882 */ /* 0x000fe20000000000 */
[----:B01----:R-:W-:Y:S01]  /*1940*/  IMAD.U32 R5, RZ, RZ, UR6 ;  /* 0x00000006ff057e24 */ /* 0x003fe2000f8e00ff */
[----:B------:R-:W-:Y:S01]  /*1950*/  SHF.L.U32 R4, R7, 0x1f, RZ ;  /* 0x0000001f07047819 */ /* 0x000fe200000006ff */
[----:B--2---:R-:W-:-:S06]  /*1960*/  ULEA UR7, UR8, UR7, 0x18 ;  /* 0x0000000708077291 */ /* 0x004fcc000f8ec03f */
[----:B------:R-:W-:-:S04]  /*1970*/  IMAD.U32 R6, RZ, RZ, UR7 ;  /* 0x00000007ff067e24 */ /* 0x000fc8000f8e00ff */
[----:B------:R-:W-:-:S04]  /*1980*/  IMAD R5, R5, 0x8, R6 ;  /* 0x0000000805057824 */ /* 0x000fc800078e0206 */
[----:B------:R0:W1:Y:S01]  /*1990*/  SYNCS.PHASECHK.TRANS64.TRYWAIT P1, [R5+URZ], R4 ;  /* 0x00000004050075a7 */ /* 0x000062000802017f */
[----:B------:R-:W-:Y:S05]  /*19a0*/  @!P0 BRA `(.L_x_25) ;  /* 0x0000000000048947 */ /* 0x000fea0003800000 */
[----:B------:R-:W-:Y:S01]  /*19b0*/  BPT.TRAP 0x1 ;  /* 0x000000040000795c */ /* 0x000fe20000300000 */
.L_x_25:
[----:B-1----:R-:W-:Y:S05]  /*19c0*/  @P1 BRA `(.L_x_26) ;  /* 0x0000000000081947 */ /* 0x002fea0003800000 */
[----:B------:R-:W1:Y:S02]  /*19d0*/  SYNCS.PHASECHK.TRANS64.TRYWAIT P1, [R5+URZ], R4 ;  /* 0x00000004050075a7 */ /* 0x000e64000802017f */
[----:B-1----:R-:W-:Y:S05]  /*19e0*/  @!P1 BRA `(.L_x_27) ;  /* 0x0000004800849947 */ /* 0x002fea0003800000 */
.L_x_26:
[----:B------:R-:W-:Y:S01]  /*19f0*/  ULEA UR7, UR6, UR4, 0xa ;  /* 0x0000000406077291 */ /* 0x000fe2000f8e503f */
[----:B------:R-:W-:Y:S01]  /*1a00*/  WARPGROUP.ARRIVE ;  /* 0x00000000000079c5 */ /* 0x000fe20000000000 */
[----:B------:R-:W-:Y:S01]  /*1a10*/  ULEA UR12, UR6, UR5, 0x9 ;  /* 0x00000005060c7291 */ /* 0x000fe2000f8e483f */
[----:B------:R-:W-:Y:S01]  /*1a20*/  UMOV UR9, 0x40000040 ;  /* 0x4000004000097882 */ /* 0x000fe20000000000 */
[----:B------:R-:W-:-:S03]  /*1a30*/  UMOV UR11, 0x40000040 ;  /* 0x40000040000b7882 */ /* 0x000fc60000000000 */
[----:B------:R-:W-:Y:S02]  /*1a40*/  UMOV UR8, UR7 ;  /* 0x0000000700087c82 */ /* 0x000fe40008000000 */
[----:B------:R-:W-:Y:S02]  /*1a50*/  UMOV UR10, UR12 ;  /* 0x0000000c000a7c82 */ /* 0x000fe40008000000 */
[----:B------:R-:W-:Y:S01]  /*1a60*/  HGMMA.64x64x8.F32.TF32 R24, gdesc[UR8], R24, gsb0 ;  /* 0x04e00000081879f0 */ /* 0x000fe20008002818 */
        /* <DEDUP_REMOVED lines=23> */
[----:B------:R-:W-:Y:S01]  /*1be0*/  BPT.TRAP 0x1 ;  /* 0x000000040000795c */ /* 0x000fe20000300000 */
.L_x_28:
[----:B------:R-:W-:-:S13]  /*1bf0*/  ISETP.NE.AND P1, PT, R23, RZ, PT ;  /* 0x000000ff1700720c */ /* 0x000fda0003f25270 */
[----:B01----:R-:W-:-:S04]  /*1c00*/  @P1 IMAD R4, R3, 0x8, R6 ;  /* 0x0000000803041824 */ /* 0x003fc800078e0206 */
[----:B------:R-:W-:-:S05]  /*1c10*/  @P1 VIADD R5, R4, 0x48 ;  /* 0x0000004804051836 */ /* 0x000fca0000000000 */
[----:B------:R-:W-:-:S04]  /*1c20*/  @P1 PRMT R5, R22, 0x654, R5 ;  /* 0x0000065416051816 */ /* 0x000fc80000000005 */
[----:B------:R0:W-:Y:S01]  /*1c30*/  @P1 SYNCS.ARRIVE.TRANS64.RED.A1T0 RZ, [R5+URZ], RZ ;  /* 0x000000ff05ff19a7 */ /* 0x0001e2000810043f */
[----:B------:R-:W-:-:S13]  /*1c40*/  ISETP.GT.U32.AND P1, PT, R19, 0x1, PT ;  /* 0x000000011300780c */ /* 0x000fda0003f24070 */
[----:B0-----:R-:W-:Y:S05]  /*1c50*/  @P1 BRA `(.L_x_29) ;  /* 0x0000000000041947 */ /* 0x001fea0003800000 */
[----:B------:R-:W-:Y:S01]  /*1c60*/  BPT.TRAP 0x1 ;  /* 0x000000040000795c */ /* 0x000fe20000300000 */
.L_x_29:
[----:B------:R-:W-:Y:S01]  /*1c70*/  UIADD3 UR6, UR6, 0x1, URZ ;  /* 0x0000000106067890 */ /* 0x000fe2000fffe03f */
[C---:B------:R-:W-:Y:S01]  /*1c80*/  ISETP.GT.AND P2, PT, R0.reuse, 0x1, PT ;  /* 0x000000010000780c */ /* 0x040fe20003f44270 */
[----:B------:R-:W-:Y:S02]  /*1c90*/  VIADD R3, R3, 0x1 ;  /* 0x0000000103037836 */ /* 0x000fe40000000000 */
[----:B------:R-:W-:Y:S01]  /*1ca0*/  UISETP.NE.AND UP0, UPT, UR6, 0x9, UPT ;  /* 0x000000090600788c */ /* 0x000fe2000bf05270 */
[----:B------:R-:W-:Y:S02]  /*1cb0*/  VIADD R0, R0, 0xffffffff ;  /* 0xffffffff00007836 */ /* 0x000fe40000000000 */
[C---:B------:R-:W-:Y:S01]  /*1cc0*/  ISETP.NE.AND P1, PT, R3.reuse, 0x9, PT ;  /* 0x000000090300780c */ /* 0x040fe20003f25270 */
[----:B------:R-:W-:Y:S02]  /*1cd0*/  USEL UR7, URZ, 0x1, UP0 ;  /* 0x000000013f077887 */ /* 0x000fe40008000000 */
[----:B------:R-:W-:Y:S01]  /*1ce0*/  USEL UR6, UR6, URZ, UP0 ;  /* 0x0000003f06067287 */ /* 0x000fe20008000000 */
[----:B------:R-:W-:-:S03]  /*1cf0*/  SEL R3, R3, RZ, P1 ;  /* 0x000000ff03037207 */ /* 0x000fc60000800000 */
[----:B------:R-:W-:Y:S01]  /*1d00*/  LOP3.LUT R7, R7, UR7, RZ, 0x3c, !PT ;  /* 0x0000000707077c12 */ /* 0x000fe2000f8e3cff */
[----:B------:R-:W-:Y:S07]  /*1d10*/  @P2 BRA `(.L_x_30) ;  /* 0xfffffff800f82947 */ /* 0x000fee000383ffff */
.L_x_23:
[----:B------:R-:W2:Y:S02]  /*1d20*/  LDC R0, c[0x0][0x28c] ;  /* 0x0000a300ff007b82 */ /* 0x000ea40000000800 */
[----:B--2---:R-:W-:-:S13]  /*1d30*/  ISETP.GE.AND P1, PT, R0, 0x1, PT ;  /* 0x000000010000780c */ /* 0x004fda0003f26270 */
[----:B------:R-:W-:Y:S05]  /*1d40*/  @!P1 BRA `(.L_x_31) ;  /* 0x0000000000509947 */ /* 0x000fea0003800000 */
[----:B------:R-:W-:Y:S05]  /*1d50*/  @!P0 BRA `(.L_x_32) ;  /* 0x0000000000048947 */ /* 0x000fea0003800000 */
[----:B------:R-:W-:Y:S01]  /*1d60*/  BPT.TRAP 0x1 ;  /* 0x000000040000795c */ /* 0x000fe20000300000 */
.L_x_32:
[----:B------:R-:W-:Y:S01]  /*1d70*/  ISETP.NE.AND P0, PT, R23, RZ, PT ;  /* 0x000000ff1700720c */ /* 0x000fe20003f05270 */
[----:B------:R-:W-:Y:S01]  /*1d80*/  BSSY B0, `(.L_x_33) ;  /* 0x000000e000007945 */ /* 0x000fe20003800000 */
[----:B------:R-:W-:-:S11]  /*1d90*/  ISETP.GT.U32.AND P1, PT, R19, 0x1, PT ;  /* 0x000000011300780c */ /* 0x000fd60003f24070 */
[----:B------:R-:W-:Y:S05]  /*1da0*/  @!P0 BRA `(.L_x_34) ;  /* 0x00000000002c8947 */ /* 0x000fea0003800000 */
[----:B------:R-:W-:-:S04]  /*1db0*/  UISETP.LT.AND UP0, UPT, UR40, 0x1, UPT ;  /* 0x000000012800788c */ /* 0x000fc8000bf01270 */
[----:B------:R-:W-:-:S04]  /*1dc0*/  USEL UR6, UR40, 0x1, UP0 ;  /* 0x0000000128067887 */ /* 0x000fc80008000000 */
[----:B------:R-:W-:-:S04]  /*1dd0*/  UIADD3 UR6, UR39, UR40, -UR6 ;  /* 0x0000002827067290 */ /* 0x000fc8000fffe806 */
[----:B------:R-:W-:-:S04]  /*1de0*/  UIMAD.WIDE.U32 UR4, UR6, 0x38e38e39, URZ ;  /* 0x38e38e39060478a5 */ /* 0x000fc8000f8e003f */
[----:B------:R-:W-:-:S04]  /*1df0*/  USHF.R.U32.HI UR4, URZ, 0x1, UR5 ;  /* 0x000000013f047899 */ /* 0x000fc80008011605 */
[----:B------:R-:W-:-:S06]  /*1e00*/  UIMAD UR6, UR4, -0x9, UR6 ;  /* 0xfffffff7040678a4 */ /* 0x000fcc000f8e0206 */
[----:B------:R-:W-:-:S04]  /*1e10*/  IMAD.U32 R3, RZ, RZ, UR6 ;  /* 0x00000006ff037e24 */ /* 0x000fc8000f8e00ff */
[----:B------:R-:W-:-:S04]  /*1e20*/  IMAD R0, R3, 0x8, R6 ;  /* 0x0000000803007824 */ /* 0x000fc800078e0206 */
[----:B------:R-:W-:-:S05]  /*1e30*/  VIADD R3, R0, 0x48 ;  /* 0x0000004800037836 */ /* 0x000fca0000000000 */
[----:B------:R-:W-:-:S04]  /*1e40*/  PRMT R3, R22, 0x654, R3 ;  /* 0x0000065416037816 */ /* 0x000fc80000000003 */
[----:B------:R2:W-:Y:S03]  /*1e50*/  SYNCS.ARRIVE.TRANS64.RED.A1T0 RZ, [R3+URZ], RZ ;  /* 0x000000ff03ff79a7 */ /* 0x0005e6000810043f */
.L_x_34:
[----:B------:R-:W-:Y:S05]  /*1e60*/  BSYNC B0 ;  /* 0x0000000000007941 */ /* 0x000fea0003800000 */
.L_x_33:
[----:B------:R-:W-:Y:S05]  /*1e70*/  @P1 BRA `(.L_x_31) ;  /* 0x0000000000041947 */ /* 0x000fea0003800000 */
[----:B------:R-:W-:Y:S01]  /*1e80*/  BPT.TRAP 0x1 ;  /* 0x000000040000795c */ /* 0x000fe20000300000 */
.L_x_31:
[----:B------:R-:W3:Y:S01]  /*1e90*/  LDC R6, c[0x0][0x288] ;  /* 0x0000a200ff067b82 */ /* 0x000ee20000000800 */
[--C-:B------:R-:W-:Y:S01]  /*1ea0*/  SHF.R.U32.HI R0, RZ, 0x2, R18.reuse ;  /* 0x00000002ff007819 */ /* 0x100fe20000011612 */
[----:B------:R-:W-:Y:S01]  /*1eb0*/  IMAD.SHL.U32 R61, R61, 0x40, RZ ;  /* 0x000000403d3d7824 */ /* 0x000fe200078e00ff */
[----:B01----:R-:W-:Y:S01]  /*1ec0*/  SHF.R.U32.HI R5, RZ, 0x7, R18 ;  /* 0x00000007ff057819 */ /* 0x003fe20000011612 */
[----:B------:R-:W-:Y:S01]  /*1ed0*/  UIADD3 UR39, UR40, UR39, URZ ;  /* 0x0000002728277290 */ /* 0x000fe2000fffe03f */
[----:B--2---:R-:W-:Y:S01]  /*1ee0*/  LOP3.LUT R3, R0, 0x7, RZ, 0xc0, !PT ;  /* 0x0000000700037812 */ /* 0x004fe200078ec0ff */
[C---:B------:R-:W-:Y:S01]  /*1ef0*/  IMAD.SHL.U32 R10, R18.reuse, 0x2, RZ ;  /* 0x00000002120a7824 */ /* 0x040fe200078e00ff */
[----:B------:R-:W-:Y:S01]  /*1f00*/  LOP3.LUT R0, R5, 0x1, RZ, 0xc0, !PT ;  /* 0x0000000105007812 */ /* 0x000fe200078ec0ff */
[----:B------:R-:W-:Y:S01]  /*1f10*/  UISETP.GT.U32.AND UP0, UPT, UR39, 0x8, UPT ;  /* 0x000000082700788c */ /* 0x000fe2000bf04070 */
[C---:B------:R-:W-:Y:S01]  /*1f20*/  LOP3.LUT R5, R18.reuse, 0x3, RZ, 0xc0, !PT ;  /* 0x0000000312057812 */ /* 0x040fe200078ec0ff */
[----:B------:R-:W-:Y:S01]  /*1f30*/  ULDC UR7, c[0x0][0x284] ;  /* 0x0000a10000077ab9 */ /* 0x000fe20000000800 */
[----:B------:R-:W-:Y:S01]  /*1f40*/  LOP3.LUT R4, R18, 0x60, RZ, 0xc0, !PT ;  /* 0x0000006012047812 */ /* 0x000fe200078ec0ff */
[----:B------:R-:W-:Y:S01]  /*1f50*/  IMAD.SHL.U32 R8, R0, 0x40, RZ ;  /* 0x0000004000087824 */ /* 0x000fe200078e00ff */
[----:B------:R-:W-:Y:S01]  /*1f60*/  UISETP.LT.U32.AND UP0, UPT, UR40, 0x9, UP0 ;  /* 0x000000092800788c */ /* 0x000fe20008701070 */
[----:B------:R-:W-:Y:S01]  /*1f70*/  SHF.R.S32.HI R15, RZ, 0x1f, R59 ;  /* 0x0000001fff0f7819 */ /* 0x000fe2000001143b */
[----:B------:R-:W-:Y:S01]  /*1f80*/  UISETP.GE.U32.AND UP1, UPT, UR40, 0x9, UPT ;  /* 0x000000092800788c */ /* 0x000fe2000bf26070 */
[----:B------:R-:W-:Y:S01]  /*1f90*/  SHF.R.U32.HI R4, RZ, 0x1, R4 ;  /* 0x00000001ff047819 */ /* 0x000fe20000011604 */
[----:B------:R-:W-:Y:S01]  /*1fa0*/  ULDC.64 UR8, c[0x0][0x5d0] ;  /* 0x0001740000087ab9 */ /* 0x000fe20000000a00 */
[C---:B------:R-:W-:Y:S01]  /*1fb0*/  LOP3.LUT R10, R61.reuse, 0x6, R10, 0xf8, !PT ;  /* 0x000000063d0a7812 */ /* 0x040fe200078ef80a */
[----:B------:R-:W-:Y:S01]  /*1fc0*/  UIMAD.WIDE.U32 UR4, UR39, 0x38e38e39, URZ ;  /* 0x38e38e39270478a5 */ /* 0x000fe2000f8e003f */
[--C-:B------:R-:W-:Y:S01]  /*1fd0*/  IADD3 R7, RZ, -R4, -R3.reuse ;  /* 0x80000004ff077210 */ /* 0x100fe20007ffe803 */
[----:B------:R-:W-:Y:S01]  /*1fe0*/  USEL UR6, URZ, 0x1, !UP0 ;  /* 0x000000013f067887 */ /* 0x000fe2000c000000 */
[----:B------:R-:W-:Y:S01]  /*1ff0*/  LOP3.LUT R3, R8, 0x40, R3, 0xe2, !PT ;  /* 0x0000004008037812 */ /* 0x000fe200078ee203 */
[C---:B------:R-:W-:Y:S01]  /*2000*/  IMAD.WIDE R8, R60.reuse, 0x80, RZ ;  /* 0x000000803c087825 */ /* 0x040fe200078e02ff */
[----:B---3--:R-:W-:Y:S01]  /*2010*/  ISETP.GE.AND P0, PT, R61, R6, PT ;  /* 0x000000063d00720c */ /* 0x008fe20003f06270 */
[----:B------:R-:W-:Y:S01]  /*2020*/  USHF.R.U32.HI UR4, URZ, 0x1, UR5 ;  /* 0x000000013f047899 */ /* 0x000fe20008011605 */
[----:B------:R-:W-:Y:S01]  /*2030*/  SHF.R.S32.HI R11, RZ, 0x1f, R10 ;  /* 0x0000001fff0b7819 */ /* 0x000fe2000001140a */
[----:B------:R-:W-:Y:S01]  /*2040*/  IMAD R12, R5, -0x2, R6 ;  /* 0xfffffffe050c7824 */ /* 0x000fe200078e0206 */
[----:B------:R-:W-:Y:S01]  /*2050*/  ULOP3.LUT UR38, UR38, UR6, URZ, 0x3c, !UPT ;  /* 0x0000000626267292 */ /* 0x000fe2000f8e3c3f */
[----:B------:R-:W-:Y:S01]  /*2060*/  IMAD.SHL.U32 R5, R60, 0x80, RZ ;  /* 0x000000803c057824 */ /* 0x000fe200078e00ff */
[----:B------:R-:W-:Y:S01]  /*2070*/  LOP3.LUT R73, R8, R3, R4, 0xfe, !PT ;  /* 0x0000000308497212 */ /* 0x000fe200078efe04 */
[----:B------:R-:W-:Y:S01]  /*2080*/  IMAD R6, R15, UR8, RZ ;  /* 0x000000080f067c24 */ /* 0x000fe2000f8e02ff */
[----:B------:R-:W-:Y:S01]  /*2090*/  UIMAD UR39, UR4, -0x9, UR39 ;  /* 0xfffffff7042778a4 */ /* 0x000fe2000f8e0227 */
[----:B------:R-:W-:Y:S01]  /*20a0*/  IMAD R0, R0, -0x40, R7 ;  /* 0xffffffc000007824 */ /* 0x000fe200078e0207 */
[----:B------:R-:W-:Y:S01]  /*20b0*/  ISETP.GE.OR P0, PT, R5, UR7, P0 ;  /* 0x0000000705007c0c */ /* 0x000fe20008706670 */
[C---:B------:R-:W-:Y:S01]  /*20c0*/  IMAD R13, R59.reuse, UR9, R6 ;  /* 0x000000093b0d7c24 */ /* 0x040fe2000f8e0206 */
[----:B------:R-:W-:Y:S01]  /*20d0*/  @UP1 ULOP3.LUT UR38, UR38, 0x1, UR4, 0x78, !UPT ;  /* 0x0000000126261892 */ /* 0x000fe2000f8e7804 */
[----:B------:R-:W-:Y:S01]  /*20e0*/  IMAD.WIDE.U32 R6, R59, UR8, R10 ;  /* 0x000000083b067c25 */ /* 0x000fe2000f8e000a */
[----:B------:R-:W-:-:S03]  /*20f0*/  IADD3 R3, -R5, UR7, R0 ;  /* 0x0000000705037c10 */ /* 0x000fc6000fffe100 */
[----:B------:R-:W-:Y:S02]  /*2100*/  IMAD.IADD R7, R7, 0x1, R13 ;  /* 0x0000000107077824 */ /* 0x000fe400078e020d */
[----:B------:R-:W-:Y:S02]  /*2110*/  IMAD.IADD R4, R12, 0x1, -R61 ;  /* 0x000000010c047824 */ /* 0x000fe400078e0a3d */
[----:B------:R-:W-:Y:S02]  /*2120*/  IMAD.MOV.U32 R0, RZ, RZ, -0x1 ;  /* 0xffffffffff007424 */ /* 0x000fe400078e00ff */
[----:B------:R-:W-:Y:S05]  /*2130*/  @P0 BRA `(.L_x_35) ;  /* 0x0000002000980947 */ /* 0x000fea0003800000 */
[----:B------:R-:W0:Y:S01]  /*2140*/  LDC.64 R66, c[0x0][0x5c8] ;  /* 0x00017200ff427b82 */ /* 0x000e220000000a00 */
[----:B-----5:R-:W-:Y:S01]  /*2150*/  FSETP.NEU.AND P0, PT, R57, RZ, PT ;  /* 0x000000ff3900720b */ /* 0x020fe20003f0d000 */
[----:B------:R-:W-:Y:S01]  /*2160*/  BSSY B0, `(.L_x_35) ;  /* 0x0000223000007945 */ /* 0x000fe20003800000 */
[----:B------:R-:W-:-:S04]  /*2170*/  ISETP.GT.AND P1, PT, R4, RZ, PT ;  /* 0x000000ff0400720c */ /* 0x000fc80003f24270 */
[----:B------:R-:W-:Y:S01]  /*2180*/  ISETP.GT.AND P2, PT, R3, RZ, P1 ;  /* 0x000000ff0300720c */ /* 0x000fe20000f44270 */
[-C--:B0-----:R-:W-:Y:S02]  /*2190*/  IMAD R12, R9, R66.reuse, RZ ;  /* 0x00000042090c7224 */ /* 0x081fe400078e02ff */
[----:B------:R-:W-:-:S04]  /*21a0*/  IMAD.WIDE.U32 R60, R73, R66, R6 ;  /* 0x00000042493c7225 */ /* 0x000fc800078e0006 */
[----:B------:R-:W-:-:S04]  /*21b0*/  IMAD R5, R73, R67, R12 ;  /* 0x0000004349057224 */ /* 0x000fc800078e020c */
[----:B------:R-:W-:Y:S01]  /*21c0*/  IMAD.IADD R75, R61, 0x1, R5 ;  /* 0x000000013d4b7824 */ /* 0x000fe200078e0205 */
[----:B------:R-:W-:Y:S06]  /*21d0*/  @!P0 BRA `(.L_x_36) ;  /* 0x0000001400dc8947 */ /* 0x000fec0003800000 */
[----:B------:R-:W0:Y:S01]  /*21e0*/  LDC.64 R64, c[0x0][0x5b8] ;  /* 0x00016e00ff407b82 */ /* 0x000e220000000a00 */
[----:B------:R-:W-:-:S07]  /*21f0*/  ULDC.64 UR4, c[0x0][0x5c0] ;  /* 0x0001700000047ab9 */ /* 0x000fce0000000a00 */
[----:B------:R-:W1:Y:S08]  /*2200*/  LDC.64 R68, c[0x0][0x5b0] ;  /* 0x00016c00ff447b82 */ /* 0x000e700000000a00 */
[----:B------:R-:W2:Y:S01]  /*2210*/  LDC.64 R70, c[0x0][0x5a8] ;  /* 0x00016a00ff467b82 */ /* 0x000ea20000000a00 */
[-C--:B0-----:R-:W-:Y:S02]  /*2220*/  IMAD R6, R15, R64.reuse, RZ ;  /* 0x000000400f067224 */ /* 0x081fe400078e02ff */
[----:B------:R-:W-:-:S04]  /*2230*/  IMAD.WIDE.U32 R62, R59, R64, R10 ;  /* 0x000000403b3e7225 */ /* 0x000fc800078e000a */
[----:B------:R-:W-:Y:S02]  /*2240*/  IMAD R61, R59, R65, R6 ;  /* 0x000000413b3d7224 */ /* 0x000fe400078e0206 */
[-C--:B-1----:R-:W-:Y:S02]  /*2250*/  IMAD R8, R9, R68.reuse, RZ ;  /* 0x0000004409087224 */ /* 0x082fe400078e02ff */
[----:B------:R-:W-:Y:S02]  /*2260*/  IMAD.IADD R13, R63, 0x1, R61 ;  /* 0x000000013f0d7824 */ /* 0x000fe400078e023d */
[----:B------:R-:W-:Y:S02]  /*2270*/  IMAD.MOV.U32 R12, RZ, RZ, R62 ;  /* 0x000000ffff0c7224 */ /* 0x000fe400078e003e */
[C---:B------:R-:W-:Y:S02]  /*2280*/  IMAD R65, R73.reuse, R69, R8 ;  /* 0x0000004549417224 */ /* 0x040fe400078e0208 */
[----:B------:R-:W-:-:S04]  /*2290*/  IMAD.WIDE.U32 R6, R73, R68, R12 ;  /* 0x0000004449067225 */ /* 0x000fc800078e000c */
[----:B------:R-:W-:Y:S01]  /*22a0*/  IMAD.IADD R5, R7, 0x1, R65 ;  /* 0x0000000107057824 */ /* 0x000fe200078e0241 */
[----:B--2---:R-:W-:-:S04]  /*22b0*/  LEA R14, P0, R6, R70, 0x2 ;  /* 0x00000046060e7211 */ /* 0x004fc800078010ff */
[----:B------:R-:W-:-:S05]  /*22c0*/  LEA.HI.X R15, R6, R71, R5, 0x2, P0 ;  /* 0x00000047060f7211 */ /* 0x000fca00000f1405 */
[----:B------:R0:W2:Y:S01]  /*22d0*/  @P2 LDG.E.LTC128B R5, desc[UR36][R14.64] ;  /* 0x000000240e052981 */ /* 0x0000a2000c1e1920 */
[----:B------:R-:W-:Y:S01]  /*22e0*/  ISETP.GT.AND P0, PT, R4, 0x1, PT ;  /* 0x000000010400780c */ /* 0x000fe20003f04270 */
[----:B------:R-:W-:Y:S01]  /*22f0*/  IMAD.WIDE.U32 R6, R73, R68, R10 ;  /* 0x0000004449067225 */ /* 0x000fe200078e000a */
[----:B------:R-:W-:Y:S03]  /*2300*/  BSSY B1, `(.L_x_37) ;  /* 0x0000013000017945 */ /* 0x000fe60003800000 */
[----:B------:R-:W-:Y:S02]  /*2310*/  IMAD.IADD R7, R65, 0x1, R7 ;  /* 0x0000000141077824 */ /* 0x000fe400078e0207 */
[----:B------:R-:W-:Y:S01]  /*2320*/  IMAD.WIDE.U32 R20, R59, R64, R6 ;  /* 0x000000403b147225 */ /* 0x000fe200078e0006 */
[----:B0-----:R-:W-:-:S03]  /*2330*/  SHF.L.U64.HI R15, R68, 0x3, R69 ;  /* 0x00000003440f7819 */ /* 0x001fc60000010245 */
[----:B------:R-:W-:Y:S01]  /*2340*/  IMAD.IADD R7, R61, 0x1, R21 ;  /* 0x000000013d077824 */ /* 0x000fe200078e0215 */
[----:B------:R-:W-:Y:S01]  /*2350*/  LEA R6, P4, R20, R70, 0x2 ;  /* 0x0000004614067211 */ /* 0x000fe200078810ff */
[----:B------:R-:W-:-:S03]  /*2360*/  IMAD.SHL.U32 R14, R68, 0x8, RZ ;  /* 0x00000008440e7824 */ /* 0x000fc600078e00ff */
[----:B------:R-:W-:Y:S01]  /*2370*/  LEA.HI.X R7, R20, R71, R7, 0x2, P4 ;  /* 0x0000004714077211 */ /* 0x000fe200020f1407 */
[----:B------:R-:W-:Y:S01]  /*2380*/  IMAD.WIDE.U32 R20, R73, R68, R14 ;  /* 0x0000004449147225 */ /* 0x000fe200078e000e */
[----:B--2---:R-:W-:-:S05]  /*2390*/  LOP3.LUT R8, R5, 0xffffe000, RZ, 0xc0, !PT ;  /* 0xffffe00005087812 */ /* 0x004fca00078ec0ff */
[----:B------:R-:W-:Y:S01]  /*23a0*/  FMUL R9, R8, R57 ;  /* 0x0000003908097220 */ /* 0x000fe20000400000 */
[----:B------:R-:W-:-:S03]  /*23b0*/  LEA R8, P3, R60, UR4, 0x2 ;  /* 0x000000043c087c11 */ /* 0x000fc6000f8610ff */
[----:B------:R-:W-:Y:S01]  /*23c0*/  FFMA R77, R24, R56, R9 ;  /* 0x00000038184d7223 */ /* 0x000fe20000000009 */
[----:B------:R-:W-:Y:S02]  /*23d0*/  LEA.HI.X R9, R60, UR5, R75, 0x2, P3 ;  /* 0x000000053c097c11 */ /* 0x000fe400098f144b */
[----:B------:R-:W-:Y:S02]  /*23e0*/  ISETP.GT.AND P3, PT, R3, RZ, P0 ;  /* 0x000000ff0300720c */ /* 0x000fe40000764270 */
[----:B------:R-:W-:-:S05]  /*23f0*/  F2FP.TF32.F32.PACK_B R77, R77 ;  /* 0x0000004dff4d723e */ /* 0x000fca00024050ff */
[----:B------:R0:W-:Y:S06]  /*2400*/  @P2 STG.E desc[UR36][R8.64], R77 ;  /* 0x0000004d08002986 */ /* 0x0001ec000c101924 */
[----:B------:R-:W-:Y:S05]  /*2410*/  @!P3 BRA `(.L_x_38) ;  /* 0x000000000004b947 */ /* 0x000fea0003800000 */
[----:B------:R1:W5:Y:S02]  /*2420*/  LDG.E.LTC128B R5, desc[UR36][R6.64+0x4] ;  /* 0x0000042406057981 */ /* 0x000364000c1e1920 */
.L_x_38:
[----:B------:R-:W-:Y:S05]  /*2430*/  BSYNC B1 ;  /* 0x0000000000017941 */ /* 0x000fea0003800000 */
.L_x_37:
[----:B-----5:R-:W-:Y:S01]  /*2440*/  LOP3.LUT R12, R5, 0xffffe000, RZ, 0xc0, !PT ;  /* 0xffffe000050c7812 */ /* 0x020fe200078ec0ff */
[----:B------:R-:W-:Y:S01]  /*2450*/  IMAD.IADD R65, R65, 0x1, R21 ;  /* 0x0000000141417824 */ /* 0x000fe200078e0215 */
[----:B------:R-:W-:Y:S01]  /*2460*/  IADD3 R62, P2, R62, R20, RZ ;  /* 0x000000143e3e7210 */ /* 0x000fe20007f5e0ff */
[----:B------:R-:W-:Y:S01]  /*2470*/  IMAD.MOV.U32 R24, RZ, RZ, R5 ;  /* 0x000000ffff187224 */ /* 0x000fe200078e0005 */
[----:B------:R-:W-:Y:S01]  /*2480*/  ISETP.GT.AND P1, PT, R3, 0x8, P1 ;  /* 0x000000080300780c */ /* 0x000fe20000f24270 */
[----:B------:R-:W-:Y:S02]  /*2490*/  FMUL R12, R12, R57 ;  /* 0x000000390c0c7220 */ /* 0x000fe40000400000 */
[----:B------:R-:W-:Y:S01]  /*24a0*/  IMAD.X R13, R65, 0x1, R13, P2 ;  /* 0x00000001410d7824 */ /* 0x000fe200010e060d */
[----:B------:R-:W-:Y:S01]  /*24b0*/  LEA R14, P2, R62, R70, 0x2 ;  /* 0x000000463e0e7211 */ /* 0x000fe200078410ff */
[----:B------:R-:W-:-:S03]  /*24c0*/  FFMA R25, R25, R56, R12 ;  /* 0x0000003819197223 */ /* 0x000fc6000000000c */
[----:B------:R-:W-:Y:S02]  /*24d0*/  LEA.HI.X R15, R62, R71, R13, 0x2, P2 ;  /* 0x000000473e0f7211 */ /* 0x000fe400010f140d */
[----:B------:R-:W-:-:S05]  /*24e0*/  F2FP.TF32.F32.PACK_B R25, R25 ;  /* 0x00000019ff19723e */ /* 0x000fca00024050ff */
[----:B------:R2:W-:Y:S04]  /*24f0*/  @P3 STG.E desc[UR36][R8.64+0x4], R25 ;  /* 0x0000041908003986 */ /* 0x0005e8000c101924 */
[----:B------:R-:W3:Y:S01]  /*2500*/  @P1 LDG.E.LTC128B R24, desc[UR36][R14.64] ;  /* 0x000000240e181981 */ /* 0x000ee2000c1e1920 */
[----:B------:R-:W-:Y:S01]  /*2510*/  IADD3 R20, P2, R10, R20, RZ ;  /* 0x000000140a147210 */ /* 0x000fe20007f5e0ff */
[----:B------:R-:W-:Y:S01]  /*2520*/  BSSY B1, `(.L_x_39) ;  /* 0x0000011000017945 */ /* 0x000fe20003800000 */
[----:B------:R-:W-:-:S03]  /*2530*/  ISETP.GT.AND P0, PT, R3, 0x8, P0 ;  /* 0x000000080300780c */ /* 0x000fc60000704270 */
[----:B------:R-:W-:Y:S01]  /*2540*/  IMAD.X R21, R11, 0x1, R65, P2 ;  /* 0x000000010b157824 */ /* 0x000fe200010e0641 */
[C---:B------:R-:W-:Y:S02]  /*2550*/  SHF.L.U64.HI R11, R66.reuse, 0x5, R67 ;  /* 0x00000005420b7819 */ /* 0x040fe40000010243 */
[----:B------:R-:W-:Y:S01]  /*2560*/  LEA R12, P2, R66, R8, 0x5 ;  /* 0x00000008420c7211 */ /* 0x000fe200078428ff */
[----:B------:R-:W-:-:S04]  /*2570*/  IMAD.WIDE.U32 R20, R59, R64, R20 ;  /* 0x000000403b147225 */ /* 0x000fc800078e0014 */
[----:B------:R-:W-:Y:S01]  /*2580*/  IMAD.X R13, R11, 0x1, R9, P2 ;  /* 0x000000010b0d7824 */ /* 0x000fe200010e0609 */
[----:B---3--:R-:W-:-:S05]  /*2590*/  LOP3.LUT R10, R24, 0xffffe000, RZ, 0xc0, !PT ;  /* 0xffffe000180a7812 */ /* 0x008fca00078ec0ff */
[----:B------:R-:W-:Y:S01]  /*25a0*/  FMUL R5, R10, R57 ;  /* 0x000000390a057220 */ /* 0x000fe20000400000 */
[----:B------:R-:W-:-:S03]  /*25b0*/  LEA R10, P3, R20, R70, 0x2 ;  /* 0x00000046140a7211 */ /* 0x000fc600078610ff */
[----:B------:R-:W-:Y:S01]  /*25c0*/  FFMA R59, R26, R56, R5 ;  /* 0x000000381a3b7223 */ /* 0x000fe20000000005 */
[----:B------:R-:W-:-:S04]  /*25d0*/  IMAD.IADD R5, R61, 0x1, R21 ;  /* 0x000000013d057824 */ /* 0x000fc800078e0215 */
[----:B------:R-:W-:Y:S02]  /*25e0*/  F2FP.TF32.F32.PACK_B R59, R59 ;  /* 0x0000003bff3b723e */ /* 0x000fe400024050ff */
[----:B------:R-:W-:-:S03]  /*25f0*/  LEA.HI.X R11, R20, R71, R5, 0x2, P3 ;  /* 0x00000047140b7211 */ /* 0x000fc600018f1405 */
[----:B------:R2:W-:Y:S01]  /*2600*/  @P1 STG.E desc[UR36][R12.64], R59 ;  /* 0x0000003b0c001986 */ /* 0x0005e2000c101924 */
[----:B------:R-:W-:Y:S05]  /*2610*/  @!P0 BRA `(.L_x_40) ;  /* 0x0000000000048947 */ /* 0x000fea0003800000 */
[----:B------:R3:W5:Y:S02]  /*2620*/  LDG.E.LTC128B R24, desc[UR36][R10.64+0x4] ;  /* 0x000004240a187981 */ /* 0x000764000c1e1920 */
.L_x_40:
[----:B------:R-:W-:Y:S05]  /*2630*/  BSYNC B1 ;  /* 0x0000000000017941 */ /* 0x000fea0003800000 */
.L_x_39:
[----:B-----5:R-:W-:Y:S01]  /*2640*/  LOP3.LUT R14, R24, 0xffffe000, RZ, 0xc0, !PT ;  /* 0xffffe000180e7812 */ /* 0x020fe200078ec0ff */
[----:B------:R-:W-:Y:S01]  /*2650*/  BSSY B1, `(.L_x_41) ;  /* 0x0000009000017945 */ /* 0x000fe20003800000 */
[----:B------:R-:W-:-:S03]  /*2660*/  ISETP.GT.AND P1, PT, R4, 0x8, PT ;  /* 0x000000080400780c */ /* 0x000fc60003f24270 */
[----:B------:R-:W-:Y:S01]  /*2670*/  FMUL R14, R14, R57 ;  /* 0x000000390e0e7220 */ /* 0x000fe20000400000 */
[----:B------:R-:W-:-:S03]  /*2680*/  ISETP.GT.AND P2, PT, R3, RZ, P1 ;  /* 0x000000ff0300720c */ /* 0x000fc60000f44270 */
[----:B------:R-:W-:-:S05]  /*2690*/  FFMA R27, R27, R56, R14 ;  /* 0x000000381b1b7223 */ /* 0x000fca000000000e */
[----:B------:R-:W-:-:S05]  /*26a0*/  F2FP.TF32.F32.PACK_B R27, R27 ;  /* 0x0000001bff1b723e */ /* 0x000fca00024050ff */
[----:B------:R4:W-:Y:S01]  /*26b0*/  @P0 STG.E desc[UR36][R12.64+0x4], R27 ;  /* 0x0000041b0c000986 */ /* 0x0009e2000c101924 */
[----:B------:R-:W-:Y:S05]  /*26c0*/  @!P2 BRA `(.L_x_42) ;  /* 0x000000000004a947 */ /* 0x000fea0003800000 */
[----:B------:R0:W5:Y:S02]  /*26d0*/  LDG.E.LTC128B R24, desc[UR36][R6.64+0x20] ;  /* 0x0000202406187981 */ /* 0x000164000c1e1920 */
.L_x_42:
[----:B------:R-:W-:Y:S05]  /*26e0*/  BSYNC B1 ;  /* 0x0000000000017941 */ /* 0x000fea0003800000 */
.L_x_41:
        /* <DEDUP_REMOVED lines=10> */
.L_x_44:
[----:B------:R-:W-:Y:S05]  /*2790*/  BSYNC B1 ;  /* 0x0000000000017941 */ /* 0x000fea0003800000 */
.L_x_43:
[----:B-----5:R-:W-:Y:S01]  /*27a0*/  LOP3.LUT R14, R24, 0xffffe000, RZ, 0xc0, !PT ;  /* 0xffffe000180e7812 */ /* 0x020fe200078ec0ff */
[----:B------:R-:W-:Y:S01]  /*27b0*/  BSSY B1, `(.L_x_45) ;  /* 0x0000008000017945 */ /* 0x000fe20003800000 */
[----:B------:R-:W-:-:S03]  /*27c0*/  ISETP.GT.AND P1, PT, R3, 0x8, P1 ;  /* 0x000000080300780c */ /* 0x000fc60000f24270 */
[----:B------:R-:W-:-:S04]  /*27d0*/  FMUL R14, R14, R57 ;  /* 0x000000390e0e7220 */ /* 0x000fc80000400000 */
[----:B------:R-:W-:-:S05]  /*27e0*/  FFMA R29, R29, R56, R14 ;  /* 0x000000381d1d7223 */ /* 0x000fca000000000e */
[----:B------:R-:W-:-:S05]  /*27f0*/  F2FP.TF32.F32.PACK_B R29, R29 ;  /* 0x0000001dff1d723e */ /* 0x000fca00024050ff */
[----:B------:R0:W-:Y:S01]  /*2800*/  @P3 STG.E desc[UR36][R8.64+0x24], R29 ;  /* 0x0000241d08003986 */ /* 0x0001e2000c101924 */
[----:B------:R-:W-:Y:S05]  /*2810*/  @!P1 BRA `(.L_x_46) ;  /* 0x0000000000049947 */ /* 0x000fea0003800000 */
[----:B------:R0:W5:Y:S02]  /*2820*/  LDG.E.LTC128B R24, desc[UR36][R10.64+0x20] ;  /* 0x000020240a187981 */ /* 0x000164000c1e1920 */
.L_x_46:
[----:B------:R-:W-:Y:S05]  /*2830*/  BSYNC B1 ;  /* 0x0000000000017941 */ /* 0x000fea0003800000 */
.L_x_45:
[----:B-----5:R-:W-:Y:S01]  /*2840*/  LOP3.LUT R14, R24, 0xffffe000, RZ, 0xc0, !PT ;  /* 0xffffe000180e7812 */ /* 0x020fe200078ec0ff */
[----:B------:R-:W-:Y:S01]  /*2850*/  BSSY B1, `(.L_x_47) ;  /* 0x0000008000017945 */ /* 0x000fe20003800000 */
[----:B------:R-:W-:-:S03]  /*2860*/  ISETP.GT.AND P0, PT, R3, 0x8, P0 ;  /* 0x000000080300780c */ /* 0x000fc60000704270 */
[----:B0-----:R-:W-:-:S04]  /*2870*/  FMUL R5, R14, R57 ;  /* 0x000000390e057220 */ /* 0x001fc80000400000 */
[----:B------:R-:W-:-:S05]  /*2880*/  FFMA R5, R30, R56, R5 ;  /* 0x000000381e057223 */ /* 0x000fca0000000005 */
[----:B------:R-:W-:-:S05]  /*2890*/  F2FP.TF32.F32.PACK_B R5, R5 ;  /* 0x00000005ff05723e */ /* 0x000fca00024050ff */
[----:B------:R0:W-:Y:S01]  /*28a0*/  @P1 STG.E desc[UR36][R12.64+0x20], R5 ;  /* 0x000020050c001986 */ /* 0x0001e2000c101924 */
[----:B------:R-:W-:Y:S05]  /*28b0*/  @!P0 BRA `(.L_x_48) ;  /* 0x0000000000048947 */ /* 0x000fea0003800000 */
[----:B------:R0:W5:Y:S02]  /*28c0*/  LDG.E.LTC128B R24, desc[UR36][R10.64+0x24] ;  /* 0x000024240a187981 */ /* 0x000164000c1e1920 */
.L_x_48:
[----:B------:R-:W-:Y:S05]  /*28d0*/  BSYNC B1 ;  /* 0x0000000000017941 */ /* 0x000fea0003800000 */
.L_x_47:
        /* <DEDUP_REMOVED lines=10> */
.L_x_50:
[----:B------:R-:W-:Y:S05]  /*2980*/  BSYNC B1 ;  /* 0x0000000000017941 */ /* 0x000fea0003800000 */
.L_x_49:
[----:B-----5:R-:W-:Y:S01]  /*2990*/  LOP3.LUT R14, R24, 0xffffe000, RZ, 0xc0, !PT ;  /* 0xffffe000180e7812 */ /* 0x020fe200078ec0ff */
[----:B------:R-:W-:Y:S01]  /*29a0*/  BSSY B1, `(.L_x_51) ;  /* 0x0000009000017945 */ /* 0x000fe20003800000 */
[----:B------:R-:W-:-:S03]  /*29b0*/  ISETP.GT.AND P0, PT, R4, 0x11, PT ;  /* 0x000000110400780c */ /* 0x000fc60003f04270 */
[----:B0-----:R-:W-:Y:S01]  /*29c0*/  FMUL R5, R14, R57 ;  /* 0x000000390e057220 */ /* 0x001fe20000400000 */
[----:B------:R-:W-:-:S03]  /*29d0*/  ISETP.GT.AND P3, PT, R3, RZ, P0 ;  /* 0x000000ff0300720c */ /* 0x000fc60000764270 */
[----:B------:R-:W-:-:S05]  /*29e0*/  FFMA R5, R32, R56, R5 ;  /* 0x0000003820057223 */ /* 0x000fca0000000005 */
[----:B------:R-:W-:-:S05]  /*29f0*/  F2FP.TF32.F32.PACK_B R5, R5 ;  /* 0x00000005ff05723e */ /* 0x000fca00024050ff */
[----:B------:R0:W-:Y:S01]  /*2a00*/  @P2 STG.E desc[UR36][R8.64+0x40], R5 ;  /* 0x0000400508002986 */ /* 0x0001e2000c101924 */
[----:B------:R-:W-:Y:S05]  /*2a10*/  @!P3 BRA `(.L_x_52) ;  /* 0x000000000004b947 */ /* 0x000fea0003800000 */
[----:B------:R0:W5:Y:S02]  /*2a20*/  LDG.E.LTC128B R24, desc[UR36][R6.64+0x44] ;  /* 0x0000442406187981 */ /* 0x000164000c1e1920 */
.L_x_52:
[----:B------:R-:W-:Y:S05]  /*2a30*/  BSYNC B1 ;  /* 0x0000000000017941 */ /* 0x000fea0003800000 */
.L_x_51:
        /* <DEDUP_REMOVED lines=9> */
.L_x_54:
[----:B------:R-:W-:Y:S05]  /*2ad0*/  BSYNC B1 ;  /* 0x0000000000017941 */ /* 0x000fea0003800000 */
.L_x_53:
        /* <DEDUP_REMOVED lines=9> */
.L_x_56:
[----:B------:R-:W-:Y:S05]  /*2b70*/  BSYNC B1 ;  /* 0x0000000000017941 */ /* 0x000fea0003800000 */
.L_x_55:
        /* <DEDUP_REMOVED lines=10> */
.L_x_58:
[----:B------:R-:W-:Y:S05]  /*2c20*/  BSYNC B1 ;  /* 0x0000000000017941 */ /* 0x000fea0003800000 */
.L_x_57:
        /* <DEDUP_REMOVED lines=10> */
.L_x_60:
[----:B------:R-:W-:Y:S05]  /*2cd0*/  BSYNC B1 ;  /* 0x0000000000017941 */ /* 0x000fea0003800000 */
.L_x_59:
        /* <DEDUP_REMOVED lines=9> */
.L_x_62:
[----:B------:R-:W-:Y:S05]  /*2d70*/  BSYNC B1 ;  /* 0x0000000000017941 */ /* 0x000fea0003800000 */
.L_x_61:
        /* <DEDUP_REMOVED lines=9> */
.L_x_64:
[----:B------:R-:W-:Y:S05]  /*2e10*/  BSYNC B1 ;  /* 0x0000000000017941 */ /* 0x000fea0003800000 */
.L_x_63:
        /* <DEDUP_REMOVED lines=10> */
.L_x_66:
[----:B------:R-:W-:Y:S05]  /*2ec0*/  BSYNC B1 ;  /* 0x0000000000017941 */ /* 0x000fea0003800000 */
.L_x_65:
        /* <DEDUP_REMOVED lines=10> */
.L_x_68:
[----:B------:R-:W-:Y:S05]  /*2f70*/  BSYNC B1 ;  /* 0x0000000000017941 */ /* 0x000fea0003800000 */
.L_x_67:
        /* <DEDUP_REMOVED lines=9> */
.L_x_70:
[----:B------:R-:W-:Y:S05]  /*3010*/  BSYNC B1 ;  /* 0x0000000000017941 */ /* 0x000fea0003800000 */
.L_x_69:
        /* <DEDUP_REMOVED lines=9> */
.L_x_72:
[----:B------:R-:W-:Y:S05]  /*30b0*/  BSYNC B1 ;  /* 0x0000000000017941 */ /* 0x000fea0003800000 */
.L_x_71:
        /* <DEDUP_REMOVED lines=10> */
.L_x_74:
[----:B------:R-:W-:Y:S05]  /*3160*/  BSYNC B1 ;  /* 0x0000000000017941 */ /* 0x000fea0003800000 */
.L_x_73:
        /* <DEDUP_REMOVED lines=10> */
.L_x_76:
[----:B------:R-:W-:Y:S05]  /*3210*/  BSYNC B1 ;  /* 0x0000000000017941 */ /* 0x000fea0003800000 */
.L_x_75:
        /* <DEDUP_REMOVED lines=9> */
.L_x_78:
[----:B------:R-:W-:Y:S05]  /*32b0*/  BSYNC B1 ;  /* 0x0000000000017941 */ /* 0x000fea0003800000 */
.L_x_77:
        /* <DEDUP_REMOVED lines=9> */
.L_x_80:
[----:B------:R-:W-:Y:S05]  /*3350*/  BSYNC B1 ;  /* 0x0000000000017941 */ /* 0x000fea0003800000 */
.L_x_79:
        /* <DEDUP_REMOVED lines=10> */
.L_x_82:
[----:B------:R-:W-:Y:S05]  /*3400*/  BSYNC B1 ;  /* 0x0000000000017941 */ /* 0x000fea0003800000 */
.L_x_81:
        /* <DEDUP_REMOVED lines=10> */
.L_x_84:
[----:B------:R-:W-:Y:S05]  /*34b0*/  BSYNC B1 ;  /* 0x0000000000017941 */ /* 0x000fea0003800000 */
.L_x_83:
        /* <DEDUP_REMOVED lines=9> */
.L_x_86:
[----:B------:R-:W-:Y:S05]  /*3550*/  BSYNC B1 ;  /* 0x0000000000017941 */ /* 0x000fea0003800000 */
.L_x_85:
        /* <DEDUP_REMOVED lines=9> */
.L_x_88:
[----:B------:R-:W-:Y:S05]  /*35f0*/  BSYNC B1 ;  /* 0x0000000000017941 */ /* 0x000fea0003800000 */
.L_x_87:
        /* <DEDUP_REMOVED lines=10> */
.L_x_90:
[----:B------:R-:W-:Y:S05]  /*36a0*/  BSYNC B1 ;  /* 0x0000000000017941 */ /* 0x000fea0003800000 */
.L_x_89:
[----:B-----5:R-:W-:Y:S01]  /*36b0*/  LOP3.LUT R14, R24, 0xffffe000, RZ, 0xc0, !PT ;  /* 0xffffe000180e7812 */ /* 0x020fe200078ec0ff */
[----:B------:R-:W-:Y:S01]  /*36c0*/  BSSY B1, `(.L_x_91) ;  /* 0x000000b000017945 */ /* 0x000fe20003800000 */
[----:B------:R-:W-:Y:S01]  /*36d0*/  ISETP.GT.AND P0, PT, R4, 0x39, PT ;  /* 0x000000390400780c */ /* 0x000fe20003f04270 */
[----:B------:R-:W-:Y:S02]  /*36e0*/  @P2 IMAD.MOV.U32 R4, RZ, RZ, R8 ;  /* 0x000000ffff042224 */ /* 0x000fe400078e0008 */
[----:B0-----:R-:W-:Y:S01]  /*36f0*/  FMUL R5, R14, R57 ;  /* 0x000000390e057220 */ /* 0x001fe20000400000 */
[----:B------:R-:W-:-:S03]  /*3700*/  ISETP.GT.AND P3, PT, R3, RZ, P0 ;  /* 0x000000ff0300720c */ /* 0x000fc60000764270 */
[----:B------:R-:W-:Y:S01]  /*3710*/  FFMA R15, R52, R56, R5 ;  /* 0x00000038340f7223 */ /* 0x000fe20000000005 */
[----:B------:R-:W-:-:S04]  /*3720*/  @P2 IMAD.MOV.U32 R5, RZ, RZ, R9 ;  /* 0x000000ffff052224 */ /* 0x000fc800078e0009 */
[----:B------:R-:W-:-:S05]  /*3730*/  F2FP.TF32.F32.PACK_B R15, R15 ;  /* 0x0000000fff0f723e */ /* 0x000fca00024050ff */
[----:B------:R0:W-:Y:S01]  /*3740*/  @P2 STG.E desc[UR36][R4.64+0xe0], R15 ;  /* 0x0000e00f04002986 */ /* 0x0001e2000c101924 */
[----:B------:R-:W-:Y:S05]  /*3750*/  @!P3 BRA `(.L_x_92) ;  /* 0x000000000004b947 */ /* 0x000fea0003800000 */
[----:B------:R0:W5:Y:S02]  /*3760*/  LDG.E.LTC128B R24, desc[UR36][R6.64+0xe4] ;  /* 0x0000e42406187981 */ /* 0x000164000c1e1920 */
.L_x_92:
[----:B------:R-:W-:Y:S05]  /*3770*/  BSYNC B1 ;  /* 0x0000000000017941 */ /* 0x000fea0003800000 */
.L_x_91:
[----:B0----5:R-:W-:Y:S01]  /*3780*/  LOP3.LUT R4, R24, 0xffffe000, RZ, 0xc0, !PT ;  /* 0xffffe00018047812 */ /* 0x021fe200078ec0ff */
        /* <DEDUP_REMOVED lines=8> */
.L_x_94:
[----:B------:R-:W-:Y:S05]  /*3810*/  BSYNC B1 ;  /* 0x0000000000017941 */ /* 0x000fea0003800000 */
.L_x_93:
[----:B-----5:R-:W-:Y:S01]  /*3820*/  LOP3.LUT R4, R24, 0xffffe000, RZ, 0xc0, !PT ;  /* 0xffffe00018047812 */ /* 0x020fe200078ec0ff */
[----:B------:R-:W-:Y:S01]  /*3830*/  BSSY B1, `(.L_x_95) ;  /* 0x000000a000017945 */ /* 0x000fe20003800000 */
[----:B------:R-:W-:-:S03]  /*3840*/  ISETP.GT.AND P0, PT, R3, 0x8, P0 ;  /* 0x000000080300780c */ /* 0x000fc60000704270 */
[----:B------:R-:W-:Y:S01]  /*3850*/  FMUL R5, R4, R57 ;  /* 0x0000003904057220 */ /* 0x000fe20000400000 */
[----:B------:R-:W-:-:S03]  /*3860*/  @P1 IMAD.MOV.U32 R4, RZ, RZ, R12 ;  /* 0x000000ffff041224 */ /* 0x000fc600078e000c */
[----:B-1----:R-:W-:Y:S01]  /*3870*/  FFMA R7, R54, R56, R5 ;  /* 0x0000003836077223 */ /* 0x002fe20000000005 */
[----:B------:R-:W-:-:S04]  /*3880*/  @P1 IMAD.MOV.U32 R5, RZ, RZ, R13 ;  /* 0x000000ffff051224 */ /* 0x000fc800078e000d */
[----:B------:R-:W-:-:S05]  /*3890*/  F2FP.TF32.F32.PACK_B R7, R7 ;  /* 0x00000007ff07723e */ /* 0x000fca00024050ff */
[----:B------:R1:W-:Y:S01]  /*38a0*/  @P1 STG.E desc[UR36][R4.64+0xe0], R7 ;  /* 0x0000e00704001986 */ /* 0x0003e2000c101924 */
[----:B------:R-:W-:Y:S05]  /*38b0*/  @!P0 BRA `(.L_x_96) ;  /* 0x0000000000048947 */ /* 0x000fea0003800000 */
[----:B------:R0:W5:Y:S02]  /*38c0*/  LDG.E.LTC128B R24, desc[UR36][R10.64+0xe4] ;  /* 0x0000e4240a187981 */ /* 0x000164000c1e1920 */
.L_x_96:
[----:B------:R-:W-:Y:S05]  /*38d0*/  BSYNC B1 ;  /* 0x0000000000017941 */ /* 0x000fea0003800000 */
.L_x_95:
[----:B------:R-:W-:Y:S05]  /*38e0*/  @!P0 BRA `(.L_x_97) ;  /* 0x0000000800a88947 */ /* 0x000fea0003800000 */
[----:B-----5:R-:W-:-:S05]  /*38f0*/  LOP3.LUT R24, R24, 0xffffe000, RZ, 0xc0, !PT ;  /* 0xffffe00018187812 */ /* 0x020fca00078ec0ff */
[----:B------:R-:W-:-:S04]  /*3900*/  FMUL R24, R24, R57 ;  /* 0x0000003918187220 */ /* 0x000fc80000400000 */
[----:B------:R-:W-:-:S05]  /*3910*/  FFMA R55, R55, R56, R24 ;  /* 0x0000003837377223 */ /* 0x000fca0000000018 */
[----:B------:R-:W-:-:S05]  /*3920*/  F2FP.TF32.F32.PACK_B R55, R55 ;  /* 0x00000037ff37723e */ /* 0x000fca00024050ff */
[----:B------:R0:W-:Y:S01]  /*3930*/  STG.E desc[UR36][R12.64+0xe4], R55 ;  /* 0x0000e4370c007986 */ /* 0x0001e2000c101924 */
[----:B------:R-:W-:Y:S05]  /*3940*/  BRA `(.L_x_97) ;  /* 0x0000000800907947 */ /* 0x000fea0003800000 */
.L_x_36:
[----:B------:R-:W-:Y:S01]  /*3950*/  ISETP.GT.AND P3, PT, R4, 0x1, PT ;  /* 0x000000010400780c */ /* 0x000fe20003f64270 */
[----:B------:R-:W-:Y:S01]  /*3960*/  ULDC.64 UR4, c[0x0][0x5c0] ;  /* 0x0001700000047ab9 */ /* 0x000fe20000000a00 */
[-C--:B------:R-:W-:Y:S01]  /*3970*/  FMUL R5, R24, R56.reuse ;  /* 0x0000003818057220 */ /* 0x080fe20000400000 */
[----:B------:R-:W-:Y:S01]  /*3980*/  LEA R6, P4, R60, UR4, 0x2 ;  /* 0x000000043c067c11 */ /* 0x000fe2000f8810ff */
[-C--:B------:R-:W-:Y:S01]  /*3990*/  FMUL R25, R25, R56.reuse ;  /* 0x0000003819197220 */ /* 0x080fe20000400000 */
[----:B------:R-:W-:Y:S01]  /*39a0*/  ISETP.GT.AND P0, PT, R3, RZ, P3 ;  /* 0x000000ff0300720c */ /* 0x000fe20001f04270 */
[-C--:B------:R-:W-:Y:S01]  /*39b0*/  FMUL R11, R26, R56.reuse ;  /* 0x000000381a0b7220 */ /* 0x080fe20000400000 */
[----:B------:R-:W-:Y:S01]  /*39c0*/  LEA.HI.X R7, R60, UR5, R75, 0x2, P4 ;  /* 0x000000053c077c11 */ /* 0x000fe2000a0f144b */
[-C--:B------:R-:W-:Y:S01]  /*39d0*/  FMUL R27, R27, R56.reuse ;  /* 0x000000381b1b7220 */ /* 0x080fe20000400000 */
[----:B------:R-:W-:Y:S01]  /*39e0*/  F2FP.TF32.F32.PACK_B R5, R5 ;  /* 0x00000005ff05723e */ /* 0x000fe200024050ff */
[-C--:B------:R-:W-:Y:S01]  /*39f0*/  FMUL R29, R29, R56.reuse ;  /* 0x000000381d1d7220 */ /* 0x080fe20000400000 */
[----:B------:R-:W-:Y:S01]  /*3a00*/  F2FP.TF32.F32.PACK_B R25, R25 ;  /* 0x00000019ff19723e */ /* 0x000fe200024050ff */
[----:B------:R-:W-:Y:S01]  /*3a10*/  FMUL R31, R31, R56 ;  /* 0x000000381f1f7220 */ /* 0x000fe20000400000 */
[C---:B------:R-:W-:Y:S01]  /*3a20*/  SHF.L.U64.HI R67, R66.reuse, 0x5, R67 ;  /* 0x0000000542437819 */ /* 0x040fe20000010243 */
[----:B------:R0:W-:Y:S01]  /*3a30*/  @P2 STG.E desc[UR36][R6.64], R5 ;  /* 0x0000000506002986 */ /* 0x0001e2000c101924 */
[----:B------:R-:W-:Y:S01]  /*3a40*/  LEA R8, P4, R66, R6, 0x5 ;  /* 0x0000000642087211 */ /* 0x000fe200078828ff */
[-C--:B------:R-:W-:Y:S01]  /*3a50*/  FMUL R13, R32, R56.reuse ;  /* 0x00000038200d7220 */ /* 0x080fe20000400000 */
[----:B------:R-:W-:Y:S01]  /*3a60*/  ISETP.GT.AND P1, PT, R3, 0x8, P1 ;  /* 0x000000080300780c */ /* 0x000fe20000f24270 */
[----:B------:R-:W-:Y:S01]  /*3a70*/  @P0 STG.E desc[UR36][R6.64+0x4], R25 ;  /* 0x0000041906000986 */ /* 0x000fe2000c101924 */
[C---:B------:R-:W-:Y:S01]  /*3a80*/  ISETP.GT.AND P2, PT, R4.reuse, 0x8, PT ;  /* 0x000000080400780c */ /* 0x040fe20003f44270 */
[----:B------:R-:W-:Y:S01]  /*3a90*/  IMAD.X R9, R67, 0x1, R7, P4 ;  /* 0x0000000143097824 */ /* 0x000fe200020e0607 */
[----:B------:R-:W-:Y:S01]  /*3aa0*/  ISETP.GT.AND P3, PT, R3, 0x8, P3 ;  /* 0x000000080300780c */ /* 0x000fe20001f64270 */
[-C--:B------:R-:W-:Y:S01]  /*3ab0*/  FMUL R33, R33, R56.reuse ;  /* 0x0000003821217220 */ /* 0x080fe20000400000 */
[----:B------:R-:W-:Y:S01]  /*3ac0*/  ISETP.GT.AND P0, PT, R4, 0x9, PT ;  /* 0x000000090400780c */ /* 0x000fe20003f04270 */
[-C--:B------:R-:W-:Y:S01]  /*3ad0*/  FMUL R35, R35, R56.reuse ;  /* 0x0000003823237220 */ /* 0x080fe20000400000 */
[C---:B------:R-:W-:Y:S01]  /*3ae0*/  ISETP.GT.AND P5, PT, R3.reuse, RZ, P2 ;  /* 0x000000ff0300720c */ /* 0x040fe200017a4270 */
[-C--:B0-----:R-:W-:Y:S01]  /*3af0*/  FMUL R5, R28, R56.reuse ;  /* 0x000000381c057220 */ /* 0x081fe20000400000 */
[----:B------:R-:W-:Y:S01]  /*3b00*/  ISETP.GT.AND P4, PT, R3, RZ, P0 ;  /* 0x000000ff0300720c */ /* 0x000fe20000784270 */
[-C--:B------:R-:W-:Y:S01]  /*3b10*/  FMUL R37, R37, R56.reuse ;  /* 0x0000003825257220 */ /* 0x080fe20000400000 */
[----:B------:R-:W-:Y:S01]  /*3b20*/  F2FP.TF32.F32.PACK_B R11, R11 ;  /* 0x0000000bff0b723e */ /* 0x000fe200024050ff */
[-C--:B------:R-:W-:Y:S01]  /*3b30*/  FMUL R39, R39, R56.reuse ;  /* 0x0000003827277220 */ /* 0x080fe20000400000 */
[----:B------:R-:W-:Y:S01]  /*3b40*/  F2FP.TF32.F32.PACK_B R27, R27 ;  /* 0x0000001bff1b723e */ /* 0x000fe200024050ff */
[-C--:B------:R-:W-:Y:S01]  /*3b50*/  FMUL R41, R41, R56.reuse ;  /* 0x0000003829297220 */ /* 0x080fe20000400000 */
[----:B------:R-:W-:Y:S01]  /*3b60*/  F2FP.TF32.F32.PACK_B R5, R5 ;  /* 0x00000005ff05723e */ /* 0x000fe200024050ff */
[----:B------:R0:W-:Y:S01]  /*3b70*/  @P1 STG.E desc[UR36][R8.64], R11 ;  /* 0x0000000b08001986 */ /* 0x0001e2000c101924 */
[----:B------:R-:W-:Y:S01]  /*3b80*/  F2FP.TF32.F32.PACK_B R29, R29 ;  /* 0x0000001dff1d723e */ /* 0x000fe200024050ff */
[-C--:B------:R-:W-:Y:S01]  /*3b90*/  FMUL R43, R43, R56.reuse ;  /* 0x000000382b2b7220 */ /* 0x080fe20000400000 */
[C---:B------:R-:W-:Y:S01]  /*3ba0*/  ISETP.GT.AND P1, PT, R4.reuse, 0x10, PT ;  /* 0x000000100400780c */ /* 0x040fe20003f24270 */
[----:B------:R-:W-:Y:S01]  /*3bb0*/  @P3 STG.E desc[UR36][R8.64+0x4], R27 ;  /* 0x0000041b08003986 */ /* 0x000fe2000c101924 */
[----:B------:R-:W-:Y:S01]  /*3bc0*/  ISETP.GT.AND P3, PT, R4, 0x11, PT ;  /* 0x000000110400780c */ /* 0x000fe20003f64270 */
[-C--:B------:R-:W-:Y:S01]  /*3bd0*/  FMUL R45, R45, R56.reuse ;  /* 0x000000382d2d7220 */ /* 0x080fe20000400000 */
[C---:B------:R-:W-:Y:S01]  /*3be0*/  ISETP.GT.AND P2, PT, R3.reuse, 0x8, P2 ;  /* 0x000000080300780c */ /* 0x040fe20001744270 */
[----:B------:R1:W-:Y:S01]  /*3bf0*/  @P5 STG.E desc[UR36][R6.64+0x20], R5 ;  /* 0x0000200506005986 */ /* 0x0003e2000c101924 */
[----:B------:R-:W-:Y:S01]  /*3c00*/  ISETP.GT.AND P0, PT, R3, 0x8, P0 ;  /* 0x000000080300780c */ /* 0x000fe20000704270 */
[-C--:B------:R-:W-:Y:S01]  /*3c10*/  FMUL R47, R47, R56.reuse ;  /* 0x000000382f2f7220 */ /* 0x080fe20000400000 */
[C---:B------:R-:W-:Y:S01]  /*3c20*/  ISETP.GT.AND P5, PT, R3.reuse, RZ, P1 ;  /* 0x000000ff0300720c */ /* 0x040fe20000fa4270 */
[----:B------:R-:W-:Y:S01]  /*3c30*/  @P4 STG.E desc[UR36][R6.64+0x24], R29 ;  /* 0x0000241d06004986 */ /* 0x000fe2000c101924 */
        /* <DEDUP_REMOVED lines=8> */
[-C--:B-1----:R-:W-:Y:S01]  /*3cc0*/  FMUL R5, R34, R56.reuse ;  /* 0x0000003822057220 */ /* 0x082fe20000400000 */
[----:B------:R-:W-:Y:S01]  /*3cd0*/  F2FP.TF32.F32.PACK_B R33, R33 ;  /* 0x00000021ff21723e */ /* 0x000fe200024050ff */
[----:B------:R0:W-:Y:S01]  /*3ce0*/  @P2 STG.E desc[UR36][R8.64+0x20], R11 ;  /* 0x0000200b08002986 */ /* 0x0001e2000c101924 */
[----:B------:R-:W-:Y:S01]  /*3cf0*/  ISETP.GT.AND P1, PT, R3, 0x8, P1 ;  /* 0x000000080300780c */ /* 0x000fe20000f24270 */
[-C--:B------:R-:W-:Y:S01]  /*3d00*/  FMUL R21, R52, R56.reuse ;  /* 0x0000003834157220 */ /* 0x080fe20000400000 */
[C---:B------:R-:W-:Y:S01]  /*3d10*/  ISETP.GT.AND P2, PT, R4.reuse, 0x19, PT ;  /* 0x000000190400780c */ /* 0x040fe20003f44270 */
[----:B------:R-:W-:Y:S01]  /*3d20*/  @P0 STG.E desc[UR36][R8.64+0x24], R31 ;  /* 0x0000241f08000986 */ /* 0x000fe2000c101924 */
[----:B------:R-:W-:Y:S01]  /*3d30*/  ISETP.GT.AND P0, PT, R4, 0x18, PT ;  /* 0x000000180400780c */ /* 0x000fe20003f04270 */
[-C--:B------:R-:W-:Y:S01]  /*3d40*/  FMUL R53, R53, R56.reuse ;  /* 0x0000003835357220 */ /* 0x080fe20000400000 */
[----:B------:R-:W-:Y:S01]  /*3d50*/  F2FP.TF32.F32.PACK_B R5, R5 ;  /* 0x00000005ff05723e */ /* 0x000fe200024050ff */
[----:B------:R1:W-:Y:S01]  /*3d60*/  @P5 STG.E desc[UR36][R6.64+0x40], R13 ;  /* 0x0000400d06005986 */ /* 0x0003e2000c101924 */
[----:B------:R-:W-:Y:S01]  /*3d70*/  ISETP.GT.AND P5, PT, R3, RZ, P0 ;  /* 0x000000ff0300720c */ /* 0x000fe200007a4270 */
[-C--:B------:R-:W-:Y:S01]  /*3d80*/  FMUL R55, R55, R56.reuse ;  /* 0x0000003837377220 */ /* 0x080fe20000400000 */
[----:B------:R-:W-:Y:S01]  /*3d90*/  F2FP.TF32.F32.PACK_B R35, R35 ;  /* 0x00000023ff23723e */ /* 0x000fe200024050ff */
[----:B------:R-:W-:Y:S01]  /*3da0*/  @P4 STG.E desc[UR36][R6.64+0x44], R33 ;  /* 0x0000442106004986 */ /* 0x000fe2000c101924 */
[C---:B------:R-:W-:Y:S01]  /*3db0*/  ISETP.GT.AND P4, PT, R3.reuse, 0x8, P3 ;  /* 0x000000080300780c */ /* 0x040fe20001f84270 */
[----:B0-----:R-:W-:Y:S01]  /*3dc0*/  FMUL R11, R36, R56 ;  /* 0x00000038240b7220 */ /* 0x001fe20000400000 */
[----:B------:R-:W-:Y:S01]  /*3dd0*/  ISETP.GT.AND P3, PT, R3, RZ, P2 ;  /* 0x000000ff0300720c */ /* 0x000fe20001764270 */
[----:B------:R0:W-:Y:S01]  /*3de0*/  @P1 STG.E desc[UR36][R8.64+0x40], R5 ;  /* 0x0000400508001986 */ /* 0x0001e2000c101924 */
[----:B------:R-:W-:-:S02]  /*3df0*/  F2FP.TF32.F32.PACK_B R37, R37 ;  /* 0x00000025ff25723e */ /* 0x000fc400024050ff */
[----:B------:R-:W-:Y:S01]  /*3e00*/  F2FP.TF32.F32.PACK_B R11, R11 ;  /* 0x0000000bff0b723e */ /* 0x000fe200024050ff */
[-C--:B-1----:R-:W-:Y:S01]  /*3e10*/  FMUL R13, R40, R56.reuse ;  /* 0x00000038280d7220 */ /* 0x082fe20000400000 */
[----:B------:R-:W-:Y:S02]  /*3e20*/  ISETP.GT.AND P1, PT, R4, 0x20, PT ;  /* 0x000000200400780c */ /* 0x000fe40003f24270 */
[C---:B------:R-:W-:Y:S02]  /*3e30*/  ISETP.GT.AND P0, PT, R3.reuse, 0x8, P0 ;  /* 0x000000080300780c */ /* 0x040fe40000704270 */
[----:B------:R-:W-:Y:S01]  /*3e40*/  F2FP.TF32.F32.PACK_B R39, R39 ;  /* 0x00000027ff27723e */ /* 0x000fe200024050ff */
[----:B------:R-:W-:Y:S01]  /*3e50*/  @P4 STG.E desc[UR36][R8.64+0x44], R35 ;  /* 0x0000442308004986 */ /* 0x000fe2000c101924 */
[C---:B------:R-:W-:Y:S01]  /*3e60*/  ISETP.GT.AND P4, PT, R3.reuse, 0x8, P2 ;  /* 0x000000080300780c */ /* 0x040fe20001784270 */
[----:B0-----:R-:W-:Y:S01]  /*3e70*/  FMUL R5, R38, R56 ;  /* 0x0000003826057220 */ /* 0x001fe20000400000 */
[----:B------:R-:W-:Y:S01]  /*3e80*/  ISETP.GT.AND P2, PT, R4, 0x21, PT ;  /* 0x000000210400780c */ /* 0x000fe20003f44270 */
[----:B------:R0:W-:Y:S01]  /*3e90*/  @P5 STG.E desc[UR36][R6.64+0x60], R11 ;  /* 0x0000600b06005986 */ /* 0x0001e2000c101924 */
[----:B------:R-:W-:-:S02]  /*3ea0*/  ISETP.GT.AND P5, PT, R3, RZ, P1 ;  /* 0x000000ff0300720c */ /* 0x000fc40000fa4270 */
[----:B------:R-:W-:Y:S01]  /*3eb0*/  F2FP.TF32.F32.PACK_B R5, R5 ;  /* 0x00000005ff05723e */ /* 0x000fe200024050ff */
[----:B------:R-:W-:Y:S01]  /*3ec0*/  @P3 STG.E desc[UR36][R6.64+0x64], R37 ;  /* 0x0000642506003986 */ /* 0x000fe2000c101924 */
[C---:B------:R-:W-:Y:S02]  /*3ed0*/  ISETP.GT.AND P3, PT, R3.reuse, RZ, P2 ;  /* 0x000000ff0300720c */ /* 0x040fe40001764270 */
[----:B------:R-:W-:Y:S01]  /*3ee0*/  F2FP.TF32.F32.PACK_B R13, R13 ;  /* 0x0000000dff0d723e */ /* 0x000fe200024050ff */
[----:B------:R1:W-:Y:S01]  /*3ef0*/  @P0 STG.E desc[UR36][R8.64+0x60], R5 ;  /* 0x0000600508000986 */ /* 0x0003e2000c101924 */
[----:B------:R-:W-:Y:S02]  /*3f00*/  F2FP.TF32.F32.PACK_B R41, R41 ;  /* 0x00000029ff29723e */ /* 0x000fe400024050ff */
[----:B------:R-:W-:Y:S01]  /*3f10*/  ISETP.GT.AND P1, PT, R3, 0x8, P1 ;  /* 0x000000080300780c */ /* 0x000fe20000f24270 */
[----:B------:R-:W-:Y:S01]  /*3f20*/  @P4 STG.E desc[UR36][R8.64+0x64], R39 ;  /* 0x0000642708004986 */ /* 0x000fe2000c101924 */
[----:B------:R-:W-:Y:S01]  /*3f30*/  ISETP.GT.AND P4, PT, R4, 0x28, PT ;  /* 0x000000280400780c */ /* 0x000fe20003f84270 */
[----:B0-----:R-:W-:Y:S01]  /*3f40*/  FMUL R11, R44, R56 ;  /* 0x000000382c0b7220 */ /* 0x001fe20000400000 */
[----:B------:R-:W-:Y:S01]  /*3f50*/  F2FP.TF32.F32.PACK_B R43, R43 ;  /* 0x0000002bff2b723e */ /* 0x000fe200024050ff */
[----:B------:R0:W-:Y:S01]  /*3f60*/  @P5 STG.E desc[UR36][R6.64+0x80], R13 ;  /* 0x0000800d06005986 */ /* 0x0001e2000c101924 */
[----:B------:R-:W-:-:S02]  /*3f70*/  ISETP.GT.AND P5, PT, R4, 0x29, PT ;  /* 0x000000290400780c */ /* 0x000fc40003fa4270 */
[----:B------:R-:W-:Y:S01]  /*3f80*/  F2FP.TF32.F32.PACK_B R11, R11 ;  /* 0x0000000bff0b723e */ /* 0x000fe200024050ff */
[----:B------:R-:W-:Y:S01]  /*3f90*/  @P3 STG.E desc[UR36][R6.64+0x84], R41 ;  /* 0x0000842906003986 */ /* 0x000fe2000c101924 */
[C---:B------:R-:W-:Y:S01]  /*3fa0*/  ISETP.GT.AND P3, PT, R3.reuse, 0x8, P2 ;  /* 0x000000080300780c */ /* 0x040fe20001764270 */
[-C--:B-1----:R-:W-:Y:S01]  /*3fb0*/  FMUL R5, R42, R56.reuse ;  /* 0x000000382a057220 */ /* 0x082fe20000400000 */
[C---:B------:R-:W-:Y:S02]  /*3fc0*/  ISETP.GT.AND P2, PT, R3.reuse, RZ, P4 ;  /* 0x000000ff0300720c */ /* 0x040fe40002744270 */
[C---:B------:R-:W-:Y:S02]  /*3fd0*/  ISETP.GT.AND P0, PT, R3.reuse, RZ, P5 ;  /* 0x000000ff0300720c */ /* 0x040fe40002f04270 */
[----:B------:R-:W-:Y:S01]  /*3fe0*/  ISETP.GT.AND P4, PT, R3, 0x8, P4 ;  /* 0x000000080300780c */ /* 0x000fe20002784270 */
[----:B0-----:R-:W-:Y:S01]  /*3ff0*/  FMUL R13, R46, R56 ;  /* 0x000000382e0d7220 */ /* 0x001fe20000400000 */
[----:B------:R-:W-:-:S02]  /*4000*/  F2FP.TF32.F32.PACK_B R5, R5 ;  /* 0x00000005ff05723e */ /* 0x000fc400024050ff */
[----:B------:R-:W-:Y:S02]  /*4010*/  F2FP.TF32.F32.PACK_B R45, R45 ;  /* 0x0000002dff2d723e */ /* 0x000fe400024050ff */
[----:B------:R-:W-:Y:S01]  /*4020*/  ISETP.GT.AND P5, PT, R3, 0x8, P5 ;  /* 0x000000080300780c */ /* 0x000fe20002fa4270 */
[----:B------:R0:W-:Y:S01]  /*4030*/  @P1 STG.E desc[UR36][R8.64+0x80], R5 ;  /* 0x0000800508001986 */ /* 0x0001e2000c101924 */
[C---:B------:R-:W-:Y:S02]  /*4040*/  ISETP.GT.AND P1, PT, R4.reuse, 0x38, PT ;  /* 0x000000380400780c */ /* 0x040fe40003f24270 */
[----:B------:R-:W-:Y:S01]  /*4050*/  F2FP.TF32.F32.PACK_B R13, R13 ;  /* 0x0000000dff0d723e */ /* 0x000fe200024050ff */
[----:B------:R-:W-:Y:S01]  /*4060*/  @P3 STG.E desc[UR36][R8.64+0x84], R43 ;  /* 0x0000842b08003986 */ /* 0x000fe2000c101924 */
[C---:B------:R-:W-:Y:S02]  /*4070*/  ISETP.GT.AND P3, PT, R4.reuse, 0x30, PT ;  /* 0x000000300400780c */ /* 0x040fe40003f64270 */
[----:B------:R-:W-:Y:S01]  /*4080*/  F2FP.TF32.F32.PACK_B R47, R47 ;  /* 0x0000002fff2f723e */ /* 0x000fe200024050ff */
[----:B------:R1:W-:Y:S01]  /*4090*/  @P2 STG.E desc[UR36][R6.64+0xa0], R11 ;  /* 0x0000a00b06002986 */ /* 0x0003e2000c101924 */
[----:B------:R-:W-:-:S02]  /*40a0*/  ISETP.GT.AND P2, PT, R4, 0x31, PT ;  /* 0x000000310400780c */ /* 0x000fc40003f44270 */
[----:B------:R-:W-:Y:S01]  /*40b0*/  F2FP.TF32.F32.PACK_B R49, R49 ;  /* 0x00000031ff31723e */ /* 0x000fe200024050ff */
[----:B------:R-:W-:Y:S01]  /*40c0*/  @P0 STG.E desc[UR36][R6.64+0xa4], R45 ;  /* 0x0000a42d06000986 */ /* 0x000fe2000c101924 */
[----:B------:R-:W-:Y:S01]  /*40d0*/  ISETP.GT.AND P0, PT, R4, 0x39, PT ;  /* 0x000000390400780c */ /* 0x000fe20003f04270 */
[----:B------:R-:W-:Y:S01]  /*40e0*/  @P4 IMAD.MOV.U32 R4, RZ, RZ, R8 ;  /* 0x000000ffff044224 */ /* 0x000fe200078e0008 */
[----:B------:R-:W-:Y:S01]  /*40f0*/  F2FP.TF32.F32.PACK_B R15, R15 ;  /* 0x0000000fff0f723e */ /* 0x000fe200024050ff */
[----:B0-----:R-:W-:Y:S01]  /*4100*/  @P4 IMAD.MOV.U32 R5, RZ, RZ, R9 ;  /* 0x000000ffff054224 */ /* 0x001fe200078e0009 */
[----:B------:R-:W-:Y:S02]  /*4110*/  F2FP.TF32.F32.PACK_B R51, R51 ;  /* 0x00000033ff33723e */ /* 0x000fe400024050ff */
[----:B------:R-:W-:Y:S01]  /*4120*/  F2FP.TF32.F32.PACK_B R21, R21 ;  /* 0x00000015ff15723e */ /* 0x000fe200024050ff */
[----:B-1----:R-:W-:Y:S01]  /*4130*/  FMUL R11, R48, R56 ;  /* 0x00000038300b7220 */ /* 0x002fe20000400000 */
[----:B------:R0:W-:Y:S01]  /*4140*/  @P4 STG.E desc[UR36][R4.64+0xa0], R13 ;  /* 0x0000a00d04004986 */ /* 0x0001e2000c101924 */
[----:B------:R-:W-:-:S02]  /*4150*/  ISETP.GT.AND P4, PT, R3, RZ, P3 ;  /* 0x000000ff0300720c */ /* 0x000fc40001f84270 */
[----:B------:R-:W-:Y:S02]  /*4160*/  ISETP.GT.AND P3, PT, R3, 0x8, P3 ;  /* 0x000000080300780c */ /* 0x000fe40001f64270 */
[----:B------:R-:W-:Y:S02]  /*4170*/  F2FP.TF32.F32.PACK_B R11, R11 ;  /* 0x0000000bff0b723e */ /* 0x000fe400024050ff */
[----:B------:R-:W-:Y:S02]  /*4180*/  F2FP.TF32.F32.PACK_B R53, R53 ;  /* 0x00000035ff35723e */ /* 0x000fe400024050ff */
[----:B------:R-:W-:Y:S01]  /*4190*/  F2FP.TF32.F32.PACK_B R55, R55 ;  /* 0x00000037ff37723e */ /* 0x000fe200024050ff */
[----:B0-----:R-:W-:Y:S02]  /*41a0*/  @P5 IMAD.MOV.U32 R4, RZ, RZ, R8 ;  /* 0x000000ffff045224 */ /* 0x001fe400078e0008 */
[----:B------:R-:W-:Y:S01]  /*41b0*/  FMUL R13, R54, R56 ;  /* 0x00000038360d7220 */ /* 0x000fe20000400000 */
[----:B------:R-:W-:-:S04]  /*41c0*/  @P5 IMAD.MOV.U32 R5, RZ, RZ, R9 ;  /* 0x000000ffff055224 */ /* 0x000fc800078e0009 */
[----:B------:R-:W-:Y:S01]  /*41d0*/  F2FP.TF32.F32.PACK_B R13, R13 ;  /* 0x0000000dff0d723e */ /* 0x000fe200024050ff */
[----:B------:R0:W-:Y:S01]  /*41e0*/  @P5 STG.E desc[UR36][R4.64+0xa4], R47 ;  /* 0x0000a42f04005986 */ /* 0x0001e2000c101924 */
[C---:B------:R-:W-:Y:S02]  /*41f0*/  ISETP.GT.AND P5, PT, R3.reuse, RZ, P2 ;  /* 0x000000ff0300720c */ /* 0x040fe400017a4270 */
[----:B------:R-:W-:Y:S01]  /*4200*/  ISETP.GT.AND P2, PT, R3, 0x8, P2 ;  /* 0x000000080300780c */ /* 0x000fe20001744270 */
[----:B0-----:R-:W-:Y:S02]  /*4210*/  @P4 IMAD.MOV.U32 R4, RZ, RZ, R6 ;  /* 0x000000ffff044224 */ /* 0x001fe400078e0006 */
[----:B------:R-:W-:-:S05]  /*4220*/  @P4 IMAD.MOV.U32 R5, RZ, RZ, R7 ;  /* 0x000000ffff054224 */ /* 0x000fca00078e0007 */
        /* <DEDUP_REMOVED lines=10> */
[----:B------:R0:W-:Y:S02]  /*42d0*/  @P3 STG.E desc[UR36][R4.64+0xc0], R15 ;  /* 0x0000c00f04003986 */ /* 0x0001e4000c101924 */
[----:B0-----:R-:W-:Y:S02]  /*42e0*/  @P2 IMAD.MOV.U32 R4, RZ, RZ, R8 ;  /* 0x000000ffff042224 */ /* 0x001fe400078e0008 */
[----:B------:R-:W-:-:S05]  /*42f0*/  @P2 IMAD.MOV.U32 R5, RZ, RZ, R9 ;  /* 0x000000ffff052224 */ /* 0x000fca00078e0009 */
[----:B------:R0:W-:Y:S02]  /*4300*/  @P2 STG.E desc[UR36][R4.64+0xc4], R51 ;  /* 0x0000c43304002986 */ /* 0x0001e4000c101924 */
[----:B0-----:R-:W-:Y:S02]  /*4310*/  @P4 IMAD.MOV.U32 R4, RZ, RZ, R6 ;  /* 0x000000ffff044224 */ /* 0x001fe400078e0006 */
[----:B------:R-:W-:-:S05]  /*4320*/  @P4 IMAD.MOV.U32 R5, RZ, RZ, R7 ;  /* 0x000000ffff054224 */ /* 0x000fca00078e0007 */
[----:B------:R0:W-:Y:S04]  /*4330*/  @P4 STG.E desc[UR36][R4.64+0xe0], R21 ;  /* 0x0000e01504004986 */ /* 0x0001e8000c101924 */
[----:B------:R1:W-:Y:S01]  /*4340*/  @P5 STG.E desc[UR36][R6.64+0xe4], R53 ;  /* 0x0000e43506005986 */ /* 0x0003e2000c101924 */
[----:B0-----:R-:W-:Y:S02]  /*4350*/  @P1 IMAD.MOV.U32 R4, RZ, RZ, R8 ;  /* 0x000000ffff041224 */ /* 0x001fe400078e0008 */
[----:B------:R-:W-:-:S05]  /*4360*/  @P1 IMAD.MOV.U32 R5, RZ, RZ, R9 ;  /* 0x000000ffff051224 */ /* 0x000fca00078e0009 */
[----:B------:R1:W-:Y:S04]  /*4370*/  @P1 STG.E desc[UR36][R4.64+0xe0], R13 ;  /* 0x0000e00d04001986 */ /* 0x0003e8000c101924 */
[----:B------:R1:W-:Y:S02]  /*4380*/  @P0 STG.E desc[UR36][R8.64+0xe4], R55 ;  /* 0x0000e43708000986 */ /* 0x0003e4000c101924 */
.L_x_97:
[----:B------:R-:W-:Y:S05]  /*4390*/  BSYNC B0 ;  /* 0x0000000000007941 */ /* 0x000fea0003800000 */
.L_x_35:
[----:B------:R-:W-:Y:S01]  /*43a0*/  ULDC UR4, c[0x0][0xc] ;  /* 0x0000030000047ab9 */ /* 0x000fe20000000800 */
[----:B------:R-:W-:Y:S01]  /*43b0*/  ULDC UR5, c[0x0][0x10] ;  /* 0x0000040000057ab9 */ /* 0x000fe20000000800 */
[----:B------:R-:W3:Y:S01]  /*43c0*/  LDC R3, c[0x0][0x14] ;  /* 0x00000500ff037b82 */ /* 0x000ee20000000800 */
[----:B------:R-:W-:Y:S01]  /*43d0*/  UIMAD.WIDE.U32 UR4, UR4, UR5, URZ ;  /* 0x00000005040472a5 */ /* 0x000fe2000f8e003f */
[----:B------:R-:W-:Y:S02]  /*43e0*/  IMAD.MOV.U32 R61, RZ, RZ, -0x1 ;  /* 0xffffffffff3d7424 */ /* 0x000fe400078e00ff */
[----:B--2---:R-:W-:-:S03]  /*43f0*/  IMAD.MOV.U32 R59, RZ, RZ, -0x1 ;  /* 0xffffffffff3b7424 */ /* 0x004fc600078e00ff */
[----:B---3--:R-:W-:-:S04]  /*4400*/  IMAD.WIDE.U32 R16, R3, UR4, R16 ;  /* 0x0000000403107c25 */ /* 0x008fc8000f8e0010 */
[----:B------:R-:W-:Y:S01]  /*4410*/  IMAD R3, R3, UR5, RZ ;  /* 0x0000000503037c24 */ /* 0x000fe2000f8e02ff */
[----:B------:R-:W-:Y:S02]  /*4420*/  ULDC.64 UR4, c[0x0][0x650] ;  /* 0x0001940000047ab9 */ /* 0x000fe40000000a00 */
[----:B------:R-:W-:Y:S01]  /*4430*/  ISETP.GE.U32.AND P0, PT, R16, UR4, PT ;  /* 0x0000000410007c0c */ /* 0x000fe2000bf06070 */
[--C-:B------:R-:W-:Y:S01]  /*4440*/  IMAD.IADD R17, R17, 0x1, R3.reuse ;  /* 0x0000000111117824 */ /* 0x100fe200078e0203 */
[----:B------:R-:W-:-:S04]  /*4450*/  PRMT R3, RZ, 0x7610, R3 ;  /* 0x00007610ff037816 */ /* 0x000fc80000000003 */
[----:B------:R-:W-:-:S13]  /*4460*/  ISETP.GE.U32.AND.EX P0, PT, R17, UR5, PT, P0 ;  /* 0x0000000511007c0c */ /* 0x000fda000bf06100 */
[----:B------:R-:W-:Y:S05]  /*4470*/  @P0 BRA `(.L_x_98) ;  /* 0x0000000400640947 */ /* 0x000fea0003800000 */
[----:B0---4-:R-:W0:Y:S01]  /*4480*/  S2R R12, SR_CTAID.X ;  /* 0x00000000000c7919 */ /* 0x011e220000002500 */
[----:B------:R-:W2:Y:S01]  /*4490*/  LDC.64 R10, c[0x0][0x628] ;  /* 0x00018a00ff0a7b82 */ /* 0x000ea20000000a00 */
[----:B------:R-:W-:Y:S01]  /*44a0*/  ULDC UR4, c[0x0][0x150] ;  /* 0x0000540000047ab9 */ /* 0x000fe20000000800 */
[----:B-1----:R-:W-:Y:S01]  /*44b0*/  IMAD.MOV.U32 R8, RZ, RZ, R16 ;  /* 0x000000ffff087224 */ /* 0x002fe200078e0010 */
[----:B-----5:R-:W1:Y:S01]  /*44c0*/  S2R R24, SR_CTAID.Y ;  /* 0x0000000000187919 */ /* 0x020e620000002600 */
[----:B------:R-:W-:-:S04]  /*44d0*/  IMAD.MOV.U32 R9, RZ, RZ, R17 ;  /* 0x000000ffff097224 */ /* 0x000fc800078e0011 */
[----:B------:R-:W3:Y:S08]  /*44e0*/  LDC R21, c[0x0][0x144] ;  /* 0x00005100ff157b82 */ /* 0x000ef00000000800 */
[----:B------:R-:W4:Y:S08]  /*44f0*/  LDC R0, c[0x0][0x630] ;  /* 0x00018c00ff007b82 */ /* 0x000f300000000800 */
[----:B------:R-:W1:Y:S01]  /*4500*/  LDC.64 R14, c[0x0][0x620] ;  /* 0x00018800ff0e7b82 */ /* 0x000e620000000a00 */
[----:B--2---:R-:W-:-:S04]  /*4510*/  ISETP.NE.U32.AND P0, PT, R10, RZ, PT ;  /* 0x000000ff0a00720c */ /* 0x004fc80003f05070 */
[----:B------:R-:W-:Y:S02]  /*4520*/  ISETP.NE.AND.EX P0, PT, R11, RZ, PT, P0 ;  /* 0x000000ff0b00720c */ /* 0x000fe40003f05300 */
[----:B0-----:R-:W-:-:S05]  /*4530*/  I2FP.F32.U32 R3, R12 ;  /* 0x0000000c00037245 */ /* 0x001fca0000201000 */
[----:B------:R-:W-:-:S04]  /*4540*/  FMUL R3, R3, UR4 ;  /* 0x0000000403037c20 */ /* 0x000fc80008400000 */
[----:B------:R0:W2:Y:S02]  /*4550*/  F2I.U32.TRUNC.NTZ R20, R3 ;  /* 0x0000000300147305 */ /* 0x0000a4000020f000 */
[----:B---34-:R-:W-:Y:S05]  /*4560*/  @!P0 BRA `(.L_x_99) ;  /* 0x0000000000288947 */ /* 0x018fea0003800000 */
[----:B0-----:R-:W0:Y:S02]  /*4570*/  LDC R3, c[0x0][0x634] ;  /* 0x00018d00ff037b82 */ /* 0x001e240000000800 */
        /* <DEDUP_REMOVED lines=9> */
.L_x_99:
[----:B------:R-:W3:Y:S01]  /*4610*/  LDC.64 R28, c[0x0][0x640] ;  /* 0x00019000ff1c7b82 */ /* 0x000ee20000000a00 */
[-CC-:B------:R-:W-:Y:S01]  /*4620*/  SHF.R.U64 R59, R8, R0.reuse, R9.reuse ;  /* 0x00000000083b7219 */ /* 0x180fe20000001209 */
[----:B--2---:R-:W-:Y:S01]  /*4630*/  IMAD.MOV R20, RZ, RZ, -R20 ;  /* 0x000000ffff147224 */ /* 0x004fe200078e0a14 */
[----:B------:R-:W-:Y:S01]  /*4640*/  SHF.R.U32.HI R0, RZ, R0, R9 ;  /* 0x00000000ff007219 */ /* 0x000fe20000011609 */
[----:B------:R-:W-:Y:S01]  /*4650*/  ULDC UR4, c[0x0][0x154] ;  /* 0x0000550000047ab9 */ /* 0x000fe20000000800 */
[----:B0-----:R-:W-:Y:S01]  /*4660*/  IADD3 R3, P0, RZ, -R59, RZ ;  /* 0x8000003bff037210 */ /* 0x001fe20007f1e0ff */
[----:B------:R-:W-:Y:S02]  /*4670*/  IMAD R21, R21, R20, R12 ;  /* 0x0000001415157224 */ /* 0x000fe400078e020c */
[----:B------:R-:W0:Y:S01]  /*4680*/  LDC R6, c[0x0][0x618] ;  /* 0x00018600ff067b82 */ /* 0x000e220000000800 */
[----:B------:R-:W-:Y:S02]  /*4690*/  IMAD.MOV.U32 R7, RZ, RZ, 0x1 ;  /* 0x00000001ff077424 */ /* 0x000fe400078e00ff */
[----:B------:R-:W-:-:S04]  /*46a0*/  IMAD.X R5, RZ, RZ, ~R0, P0 ;  /* 0x000000ffff057224 */ /* 0x000fc800000e0e00 */
[-C--:B-1----:R-:W-:Y:S01]  /*46b0*/  IMAD R0, R5, R14.reuse, RZ ;  /* 0x0000000e05007224 */ /* 0x082fe200078e02ff */
[----:B------:R-:W1:Y:S01]  /*46c0*/  LDC R8, c[0x0][0x608] ;  /* 0x00018200ff087b82 */ /* 0x000e620000000800 */
[----:B------:R-:W-:-:S04]  /*46d0*/  IMAD.WIDE.U32 R4, R3, R14, R16 ;  /* 0x0000000e03047225 */ /* 0x000fc800078e0010 */
[----:B------:R-:W-:Y:S01]  /*46e0*/  IMAD R3, R3, R15, R0 ;  /* 0x0000000f03037224 */ /* 0x000fe200078e0200 */
[----:B------:R-:W-:Y:S02]  /*46f0*/  I2FP.F32.U32 R0, R24 ;  /* 0x0000001800007245 */ /* 0x000fe40000201000 */
[----:B------:R-:W2:Y:S01]  /*4700*/  LDC R26, c[0x0][0x658] ;  /* 0x00019600ff1a7b82 */ /* 0x000ea20000000800 */
[----:B------:R-:W-:Y:S01]  /*4710*/  IMAD.IADD R3, R5, 0x1, R3 ;  /* 0x0000000105037824 */ /* 0x000fe200078e0203 */
[----:B---3--:R-:W-:Y:S01]  /*4720*/  ISETP.NE.U32.AND P0, PT, R28, RZ, PT ;  /* 0x000000ff1c00720c */ /* 0x008fe20003f05070 */
[----:B------:R-:W-:Y:S01]  /*4730*/  FMUL R0, R0, UR4 ;  /* 0x0000000400007c20 */ /* 0x000fe20008400000 */
[----:B------:R-:W-:Y:S02]  /*4740*/  IMAD.MOV.U32 R5, RZ, RZ, -0x1 ;  /* 0xffffffffff057424 */ /* 0x000fe400078e00ff */
[----:B------:R-:W-:Y:S01]  /*4750*/  ISETP.NE.AND.EX P0, PT, R29, RZ, PT, P0 ;  /* 0x000000ff1d00720c */ /* 0x000fe20003f05300 */
[----:B------:R3:W4:Y:S01]  /*4760*/  F2I.U32.TRUNC.NTZ R13, R0 ;  /* 0x00000000000d7305 */ /* 0x000722000020f000 */
[----:B------:R-:W3:Y:S01]  /*4770*/  LDC R15, c[0x0][0x148] ;  /* 0x00005200ff0f7b82 */ /* 0x000ee20000000800 */
[----:B0-----:R-:W-:-:S02]  /*4780*/  SHF.R.U64 R12, R4, R6, R3 ;  /* 0x00000006040c7219 */ /* 0x001fc40000001203 */
[----:B------:R-:W-:-:S05]  /*4790*/  SHF.R.U32.HI R3, RZ, R6, R3 ;  /* 0x00000006ff037219 */ /* 0x000fca0000011603 */
[----:B------:R-:W0:Y:S01]  /*47a0*/  LDC R20, c[0x0][0x600] ;  /* 0x00018000ff147b82 */ /* 0x000e220000000800 */
[-CC-:B-1----:R-:W-:Y:S02]  /*47b0*/  SHF.R.U64 R10, R12, R8.reuse, R3.reuse ;  /* 0x000000080c0a7219 */ /* 0x182fe40000001203 */
[----:B------:R-:W-:-:S05]  /*47c0*/  SHF.R.U32.HI R3, RZ, R8, R3 ;  /* 0x00000008ff037219 */ /* 0x000fca0000011603 */
[----:B------:R-:W1:Y:S01]  /*47d0*/  LDC R27, c[0x0][0x648] ;  /* 0x00019200ff1b7b82 */ /* 0x000e620000000800 */
[-C--:B--2---:R-:W-:Y:S02]  /*47e0*/  SHF.L.U32 R4, R5, R26.reuse, RZ ;  /* 0x0000001a05047219 */ /* 0x084fe400000006ff */
[-CC-:B------:R-:W-:Y:S02]  /*47f0*/  SHF.R.U64 R14, R10, R26.reuse, R3.reuse ;  /* 0x0000001a0a0e7219 */ /* 0x180fe40000001203 */
[----:B------:R-:W-:Y:S02]  /*4800*/  SHF.R.U32.HI R5, RZ, R26, R3 ;  /* 0x0000001aff057219 */ /* 0x000fe40000011603 */
[----:B------:R-:W-:Y:S01]  /*4810*/  LOP3.LUT R25, RZ, R4, RZ, 0x33, !PT ;  /* 0x00000004ff197212 */ /* 0x000fe200078e33ff */
[----:B------:R-:W2:Y:S01]  /*4820*/  LDC R30, c[0x0][0x638] ;  /* 0x00018e00ff1e7b82 */ /* 0x000ea20000000800 */
[----:B------:R-:W-:Y:S01]  /*4830*/  SHF.L.U32 R26, R7, R26, RZ ;  /* 0x0000001a071a7219 */ /* 0x000fe200000006ff */
[----:B------:R-:W-:-:S06]  /*4840*/  IMAD.MOV.U32 R4, RZ, RZ, R14 ;  /* 0x000000ffff047224 */ /* 0x000fcc00078e000e */
[----:B------:R-:W0:Y:S01]  /*4850*/  LDC R31, c[0x0][0x610] ;  /* 0x00018400ff1f7b82 */ /* 0x000e220000000800 */
[----:B----4-:R-:W-:Y:S05]  /*4860*/  @!P0 BRA `(.L_x_100) ;  /* 0x0000000000288947 */ /* 0x010fea0003800000 */
        /* <DEDUP_REMOVED lines=10> */
.L_x_100:
[----:B------:R-:W-:Y:S01]  /*4910*/  ISETP.NE.AND P0, PT, R2, 0x1, PT ;  /* 0x000000010200780c */ /* 0x000fe20003f05270 */
[----:B0-----:R-:W-:Y:S01]  /*4920*/  VIADD R7, R20, 0xffffffff ;  /* 0xffffffff14077836 */ /* 0x001fe20000000000 */
[----:B-1-3--:R-:W-:Y:S01]  /*4930*/  SHF.R.U64 R0, R4, R27, R5 ;  /* 0x0000001b04007219 */ /* 0x00afe20000001205 */
[----:B------:R-:W-:Y:S01]  /*4940*/  IMAD.MOV R13, RZ, RZ, -R13 ;  /* 0x000000ffff0d7224 */ /* 0x000fe200078e0a0d */
[----:B------:R-:W-:Y:S01]  /*4950*/  LOP3.LUT R5, R10, R25, RZ, 0xc0, !PT ;  /* 0x000000190a057212 */ /* 0x000fe200078ec0ff */
[----:B------:R-:W-:Y:S01]  /*4960*/  IMAD.MOV.U32 R4, RZ, RZ, 0x1 ;  /* 0x00000001ff047424 */ /* 0x000fe200078e00ff */
[----:B------:R-:W-:Y:S01]  /*4970*/  LOP3.LUT R12, R12, R7, RZ, 0xc0, !PT ;  /* 0x000000070c0c7212 */ /* 0x000fe200078ec0ff */
[----:B------:R-:W-:Y:S02]  /*4980*/  IMAD.MOV R3, RZ, RZ, -R0 ;  /* 0x000000ffff037224 */ /* 0x000fe400078e0a00 */
[----:B------:R-:W-:Y:S02]  /*4990*/  IMAD R0, R26, R0, R5 ;  /* 0x000000001a007224 */ /* 0x000fe400078e0205 */
[----:B--2---:R-:W-:-:S02]  /*49a0*/  IMAD R3, R3, R30, R14 ;  /* 0x0000001e03037224 */ /* 0x004fc400078e020e */
[----:B------:R-:W-:Y:S02]  /*49b0*/  @P0 IMAD R21, R15, R13, R24 ;  /* 0x0000000d0f150224 */ /* 0x000fe400078e0218 */
[----:B------:R-:W-:Y:S01]  /*49c0*/  IMAD R5, R3, R20, R12 ;  /* 0x0000001403057224 */ /* 0x000fe200078e020c */
[----:B------:R-:W-:Y:S01]  /*49d0*/  PRMT R3, R4, 0x7610, R3 ;  /* 0x0000761004037816 */ /* 0x000fe20000000003 */
[----:B------:R-:W-:-:S05]  /*49e0*/  IMAD R0, R0, R31, R21 ;  /* 0x0000001f00007224 */ /* 0x000fca00078e0215 */
[----:B------:R-:W-:Y:S02]  /*49f0*/  SEL R61, R5, R0, !P0 ;  /* 0x00000000053d7207 */ /* 0x000fe40004000000 */
[----:B------:R-:W-:-:S07]  /*4a00*/  SEL R0, R0, R5, !P0 ;  /* 0x0000000500007207 */ /* 0x000fce0004000000 */
.L_x_98:
[----:B------:R-:W-:Y:S01]  /*4a10*/  LOP3.LUT P0, RZ, R3, 0xff, RZ, 0xc0, !PT ;  /* 0x000000ff03ff7812 */ /* 0x000fe2000780c0ff */
[----:B------:R-:W-:-:S12]  /*4a20*/  IMAD.MOV.U32 R60, RZ, RZ, R0 ;  /* 0x000000ffff3c7224 */ /* 0x000fd800078e0000 */
[----:B------:R-:W-:Y:S05]  /*4a30*/  @P0 BRA `(.L_x_101) ;  /* 0xffffffc800200947 */ /* 0x000fea000383ffff */
[----:B------:R-:W-:Y:S05]  /*4a40*/  EXIT ;  /* 0x000000000000794d */ /* 0x000fea0003800000 */
.L_x_8:
[----:B0-----:R-:W-:Y:S01]  /*4a50*/  ULDC.64 UR4, c[0x0][0x650] ;  /* 0x0001940000047ab9 */ /* 0x001fe20000000a00 */
        /* <DEDUP_REMOVED lines=25> */
.L_x_103:
[----:B------:R-:W0:Y:S01]  /*4bf0*/  LDC.64 R28, c[0x0][0x640] ;  /* 0x00019000ff1c7b82 */ /* 0x000e220000000a00 */
[-CC-:B------:R-:W-:Y:S01]  /*4c00*/  SHF.R.U64 R22, R12, R6.reuse, R13.reuse ;  /* 0x000000060c167219 */ /* 0x180fe2000000120d */
[----:B------:R-:W-:Y:S01]  /*4c10*/  IMAD.MOV.U32 R30, RZ, RZ, 0x1 ;  /* 0x00000001ff1e7424 */ /* 0x000fe200078e00ff */
[----:B------:R-:W-:Y:S02]  /*4c20*/  SHF.R.U32.HI R6, RZ, R6, R13 ;  /* 0x00000006ff067219 */ /* 0x000fe4000001160d */
        /* <DEDUP_REMOVED lines=8> */
[----:B------:R-:W-:Y:S01]  /*4cb0*/  IMAD.IADD R9, R9, 0x1, R11 ;  /* 0x0000000109097824 */ /* 0x000fe200078e020b */
[----:B0-----:R-:W-:-:S04]  /*4cc0*/  ISETP.NE.U32.AND P0, PT, R28, RZ, PT ;  /* 0x000000ff1c00720c */ /* 0x001fc80003f05070 */
[----:B------:R-:W-:Y:S02]  /*4cd0*/  ISETP.NE.AND.EX P0, PT, R29, RZ, PT, P0 ;  /* 0x000000ff1d00720c */ /* 0x000fe40003f05300 */
[----:B------:R-:W0:Y:S01]  /*4ce0*/  LDC R20, c[0x0][0x600] ;  /* 0x00018000ff147b82 */ /* 0x000e220000000800 */
[-CC-:B-1----:R-:W-:Y:S01]  /*4cf0*/  SHF.R.U64 R14, R8, R10.reuse, R9.reuse ;  /* 0x0000000a080e7219 */ /* 0x182fe20000001209 */
[----:B------:R-:W-:Y:S01]  /*4d00*/  IMAD.MOV.U32 R8, RZ, RZ, -0x1 ;  /* 0xffffffffff087424 */ /* 0x000fe200078e00ff */
[----:B------:R-:W-:-:S05]  /*4d10*/  SHF.R.U32.HI R9, RZ, R10, R9 ;  /* 0x0000000aff097219 */ /* 0x000fca0000011609 */
[----:B------:R-:W1:Y:S01]  /*4d20*/  LDC R24, c[0x0][0x648] ;  /* 0x00019200ff187b82 */ /* 0x000e620000000800 */
[-CC-:B--2---:R-:W-:Y:S02]  /*4d30*/  SHF.R.U64 R23, R14, R12.reuse, R9.reuse ;  /* 0x0000000c0e177219 */ /* 0x184fe40000001209 */
[----:B------:R-:W-:-:S05]  /*4d40*/  SHF.R.U32.HI R6, RZ, R12, R9 ;  /* 0x0000000cff067219 */ /* 0x000fca0000011609 */
[----:B------:R-:W2:Y:S01]  /*4d50*/  LDC R26, c[0x0][0x638] ;  /* 0x00018e00ff1a7b82 */ /* 0x000ea20000000800 */
[-C--:B---3--:R-:W-:Y:S02]  /*4d60*/  SHF.L.U32 R8, R8, R27.reuse, RZ ;  /* 0x0000001b08087219 */ /* 0x088fe400000006ff */
[-CC-:B------:R-:W-:Y:S02]  /*4d70*/  SHF.R.U64 R25, R23, R27.reuse, R6.reuse ;  /* 0x0000001b17197219 */ /* 0x180fe40000001206 */
[----:B------:R-:W-:Y:S02]  /*4d80*/  LOP3.LUT R32, RZ, R8, RZ, 0x33, !PT ;  /* 0x00000008ff207212 */ /* 0x000fe400078e33ff */
[----:B------:R-:W-:Y:S01]  /*4d90*/  SHF.R.U32.HI R9, RZ, R27, R6 ;  /* 0x0000001bff097219 */ /* 0x000fe20000011606 */
[----:B------:R-:W3:Y:S01]  /*4da0*/  LDC R31, c[0x0][0x610] ;  /* 0x00018400ff1f7b82 */ /* 0x000ee20000000800 */
[----:B------:R-:W-:Y:S01]  /*4db0*/  IMAD.MOV.U32 R8, RZ, RZ, R25 ;  /* 0x000000ffff087224 */ /* 0x000fe200078e0019 */
[----:B------:R-:W-:Y:S06]  /*4dc0*/  @!P0 BRA `(.L_x_104) ;  /* 0x0000000000288947 */ /* 0x000fec0003800000 */
        /* <DEDUP_REMOVED lines=10> */
.L_x_104:
[----:B------:R-:W-:Y:S01]  /*4e70*/  ISETP.NE.AND P0, PT, R2, 0x1, PT ;  /* 0x000000010200780c */ /* 0x000fe20003f05270 */
[----:B------:R-:W-:Y:S01]  /*4e80*/  IMAD.MOV.U32 R13, RZ, RZ, R22 ;  /* 0x000000ffff0d7224 */ /* 0x000fe200078e0016 */
[----:B-1----:R-:W-:Y:S01]  /*4e90*/  SHF.R.U64 R6, R8, R24, R9 ;  /* 0x0000001808067219 */ /* 0x002fe20000001209 */
[----:B0-----:R-:W-:Y:S01]  /*4ea0*/  VIADD R9, R20, 0xffffffff ;  /* 0xffffffff14097836 */ /* 0x001fe20000000000 */
[----:B------:R-:W-:Y:S02]  /*4eb0*/  SHF.L.U32 R30, R30, R27, RZ ;  /* 0x0000001b1e1e7219 */ /* 0x000fe400000006ff */
[----:B------:R-:W-:Y:S01]  /*4ec0*/  LOP3.LUT R5, R23, R32, RZ, 0xc0, !PT ;  /* 0x0000002017057212 */ /* 0x000fe200078ec0ff */
[----:B------:R-:W-:-:S04]  /*4ed0*/  IMAD.MOV R8, RZ, RZ, -R6 ;  /* 0x000000ffff087224 */ /* 0x000fc800078e0a06 */
[----:B------:R-:W-:Y:S01]  /*4ee0*/  IMAD R6, R30, R6, R5 ;  /* 0x000000061e067224 */ /* 0x000fe200078e0205 */
[----:B------:R-:W-:Y:S01]  /*4ef0*/  LOP3.LUT R5, R14, R9, RZ, 0xc0, !PT ;  /* 0x000000090e057212 */ /* 0x000fe200078ec0ff */
[----:B------:R-:W-:Y:S02]  /*4f00*/  @P0 IMAD R3, R7, R21, R4 ;  /* 0x0000001507030224 */ /* 0x000fe400078e0204 */
[----:B--2---:R-:W-:Y:S02]  /*4f10*/  IMAD R4, R8, R26, R25 ;  /* 0x0000001a08047224 */ /* 0x004fe400078e0219 */
[----:B---3--:R-:W-:Y:S02]  /*4f20*/  IMAD R3, R6, R31, R3 ;  /* 0x0000001f06037224 */ /* 0x008fe400078e0203 */
[----:B------:R-:W-:Y:S02]  /*4f30*/  IMAD R4, R4, R20, R5 ;  /* 0x0000001404047224 */ /* 0x000fe400078e0205 */
[----:B------:R-:W-:-:S03]  /*4f40*/  IMAD.MOV.U32 R6, RZ, RZ, 0x1 ;  /* 0x00000001ff067424 */ /* 0x000fc600078e00ff */
[----:B------:R-:W-:Y:S02]  /*4f50*/  SEL R20, R4, R3, !P0 ;  /* 0x0000000304147207 */ /* 0x000fe40004000000 */
[----:B------:R-:W-:-:S07]  /*4f60*/  SEL R11, R3, R4, !P0 ;  /* 0x00000004030b7207 */ /* 0x000fce0004000000 */
.L_x_102:
[----:B------:R-:W-:-:S08]  /*4f70*/  NOP ;  /* 0x0000000000007918 */ /* 0x000fd00000000000 */
[----:B------:R-:W0:-:S00]  /*4f80*/  USETMAXREG.DEALLOC.CTAPOOL 0x28 ;  /* 0x00000028000079c8 */ /* 0x000e0000080e0500 */
[----:B0-----:R-:W-:-:S13]  /*4f90*/  ISETP.NE.AND P0, PT, R0, RZ, PT ;  /* 0x000000ff0000720c */ /* 0x001fda0003f05270 */
[----:B------:R-:W-:Y:S05]  /*4fa0*/  @P0 EXIT ;  /* 0x000000000000094d */ /* 0x000fea0003800000 */
[----:B------:R-:W-:Y:S01]  /*4fb0*/  LOP3.LUT P0, RZ, R6, 0xff, RZ, 0xc0, !PT ;  /* 0x000000ff06ff7812 */ /* 0x000fe2000780c0ff */
[----:B------:R-:W-:Y:S02]  /*4fc0*/  IMAD.MOV.U32 R0, RZ, RZ, 0x1 ;  /* 0x00000001ff007424 */ /* 0x000fe400078e00ff */
[----:B------:R-:W-:-:S10]  /*4fd0*/  IMAD.MOV.U32 R12, RZ, RZ, RZ ;  /* 0x000000ffff0c7224 */ /* 0x000fd400078e00ff */
[----:B------:R-:W-:Y:S05]  /*4fe0*/  @!P0 BRA `(.L_x_105) ;  /* 0x0000000c007c8947 */ /* 0x000fea0003800000 */
[----:B------:R-:W0:Y:S01]  /*4ff0*/  LDC R0, c[0x0][0x28c] ;  /* 0x0000a300ff007b82 */ /* 0x000e220000000800 */
[----:B------:R-:W-:Y:S01]  /*5000*/  ULDC UR5, c[0x0][0x658] ;  /* 0x0001960000057ab9 */ /* 0x000fe20000000800 */
[----:B------:R-:W-:Y:S01]  /*5010*/  UMOV UR11, 0xffffffff ;  /* 0xffffffff000b7882 */ /* 0x000fe20000000000 */
[----:B------:R-:W-:Y:S01]  /*5020*/  UMOV UR15, 0x1 ;  /* 0x00000001000f7882 */ /* 0x000fe20000000000 */
[----:B------:R-:W-:Y:S01]  /*5030*/  USHF.L.U32 UR11, UR11, UR5, URZ ;  /* 0x000000050b0b7299 */ /* 0x000fe2000800063f */
[----:B------:R-:W-:Y:S01]  /*5040*/  BSSY B0, `(.L_x_105) ;  /* 0x00000d9000007945 */ /* 0x000fe20003800000 */
[----:B------:R-:W-:Y:S01]  /*5050*/  ULDC UR9, c[0x0][0xc] ;  /* 0x0000030000097ab9 */ /* 0x000fe20000000800 */
[----:B------:R-:W-:Y:S01]  /*5060*/  ULDC UR14, c[0x0][0x10] ;  /* 0x00000400000e7ab9 */ /* 0x000fe20000000800 */
[----:B------:R-:W1:Y:S01]  /*5070*/  S2UR UR8, SR_CgaCtaId ;  /* 0x00000000000879c3 */ /* 0x000e620000008800 */
[----:B------:R-:W-:Y:S01]  /*5080*/  ULOP3.LUT UR13, URZ, UR11, URZ, 0x33, !UPT ;  /* 0x0000000b3f0d7292 */ /* 0x000fe2000f8e333f */
[----:B------:R-:W-:Y:S01]  /*5090*/  IMAD.MOV.U32 R10, RZ, RZ, 0x1 ;  /* 0x00000001ff0a7424 */ /* 0x000fe200078e00ff */
[----:B------:R-:W-:Y:S01]  /*50a0*/  LOP3.LUT R9, R19, 0x2, RZ, 0xfc, !PT ;  /* 0x0000000213097812 */ /* 0x000fe200078efcff */
[----:B------:R-:W-:Y:S01]  /*50b0*/  IMAD.MOV.U32 R12, RZ, RZ, RZ ;  /* 0x000000ffff0c7224 */ /* 0x000fe200078e00ff */
[----:B------:R-:W-:Y:S01]  /*50c0*/  ULDC UR4, c[0x0][0x600] ;  /* 0x0001800000047ab9 */ /* 0x000fe20000000800 */
[----:B------:R-:W-:Y:S01]  /*50d0*/  UMOV UR18, 0x5 ;  /* 0x0000000500127882 */ /* 0x000fe20000000000 */
[----:B------:R-:W-:-:S02]  /*50e0*/  UIADD3 UR4, UR4, -0x1, URZ ;  /* 0xffffffff04047890 */ /* 0x000fc4000fffe03f */
[----:B------:R-:W-:Y:S01]  /*50f0*/  USHF.L.U32 UR5, UR15, UR5, URZ ;  /* 0x000000050f057299 */ /* 0x000fe2000800063f */
[----:B------:R-:W-:Y:S01]  /*5100*/  ULDC.64 UR28, c[0x0][0x198] ;  /* 0x00006600001c7ab9 */ /* 0x000fe20000000a00 */
[----:B0-----:R-:W-:-:S05]  /*5110*/  VIADD R0, R0, 0x1f ;  /* 0x0000001f00007836 */ /* 0x001fca0000000000 */
[----:B------:R-:W-:Y:S01]  /*5120*/  SHF.R.S32.HI R3, RZ, 0x1f, R0 ;  /* 0x0000001fff037819 */ /* 0x000fe20000011400 */
[----:B-1----:R-:W-:-:S03]  /*5130*/  ULOP3.LUT UR10, UR8, 0x1, URZ, 0xc0, !UPT ;  /* 0x00000001080a7892 */ /* 0x002fc6000f8ec03f */
[----:B------:R-:W-:Y:S01]  /*5140*/  LEA.HI R3, R3, R0, RZ, 0x5 ;  /* 0x0000000003037211 */ /* 0x000fe200078f28ff */
[----:B------:R-:W-:Y:S01]  /*5150*/  USHF.R.U32.HI UR25, URZ, 0x1, UR8 ;  /* 0x000000013f197899 */ /* 0x000fe20008011608 */
[----:B------:R-:W-:Y:S01]  /*5160*/  IMAD.MOV.U32 R0, RZ, RZ, 0x1 ;  /* 0x00000001ff007424 */ /* 0x000fe200078e00ff */
[----:B------:R-:W-:Y:S01]  /*5170*/  USHF.L.U32 UR6, UR8, 0x5, URZ ;  /* 0x0000000508067899 */ /* 0x000fe2000800063f */
[----:B------:R-:W-:Y:S01]  /*5180*/  SHF.R.S32.HI R3, RZ, 0x5, R3 ;  /* 0x00000005ff037819 */ /* 0x000fe20000011403 */
[----:B------:R-:W-:Y:S02]  /*5190*/  USHF.L.U32 UR7, UR8, 0xa, URZ ;  /* 0x0000000a08077899 */ /* 0x000fe4000800063f */
[----:B------:R-:W-:Y:S02]  /*51a0*/  ULOP3.LUT UR8, UR8, 0xfffffffe, URZ, 0xc0, !UPT ;  /* 0xfffffffe08087892 */ /* 0x000fe4000f8ec03f */
[----:B------:R-:W-:Y:S01]  /*51b0*/  UISETP.GT.U32.AND UP0, UPT, UR10, 0xffff, UPT ;  /* 0x0000ffff0a00788c */ /* 0x000fe2000bf04070 */
[----:B------:R-:W-:Y:S01]  /*51c0*/  VIADD R8, R3, 0x1 ;  /* 0x0000000103087836 */ /* 0x000fe20000000000 */
[----:B------:R-:W-:-:S02]  /*51d0*/  USHF.L.U32 UR11, UR15, UR8, URZ ;  /* 0x000000080f0b7299 */ /* 0x000fc4000800063f */
[----:B------:R-:W-:Y:S02]  /*51e0*/  ULOP3.LUT UR12, UR8, 0x1, URZ, 0xfc, !UPT ;  /* 0x00000001080c7892 */ /* 0x000fe4000f8efc3f */
[----:B------:R-:W-:Y:S02]  /*51f0*/  UIMAD.WIDE.U32 UR8, UR9, UR14, URZ ;  /* 0x0000000e090872a5 */ /* 0x000fe4000f8e003f */
[----:B------:R-:W-:Y:S01]  /*5200*/  USEL UR10, UR10, 0xffff, !UP0 ;  /* 0x0000ffff0a0a7887 */ /* 0x000fe2000c000000 */
[----:B------:R-:W-:Y:S01]  /*5210*/  ULDC UR14, c[0x0][0x14] ;  /* 0x00000500000e7ab9 */ /* 0x000fe20000000800 */
[----:B------:R-:W-:Y:S02]  /*5220*/  USHF.L.U32 UR12, UR15, UR12, URZ ;  /* 0x0000000c0f0c7299 */ /* 0x000fe4000800063f */
[----:B------:R-:W-:Y:S02]  /*5230*/  UIMAD.WIDE.U32 UR26, UR8, UR14, URZ ;  /* 0x0000000e081a72a5 */ /* 0x000fe4000f8e003f */
[----:B------:R-:W-:-:S02]  /*5240*/  UIMAD UR21, UR9, UR14, URZ ;  /* 0x0000000e091572a4 */ /* 0x000fc4000f8e023f */
[----:B------:R-:W-:Y:S02]  /*5250*/  ULOP3.LUT UR10, UR10, 0xffff, URZ, 0xc0, !UPT ;  /* 0x0000ffff0a0a7892 */ /* 0x000fe4000f8ec03f */
[----:B------:R-:W-:Y:S02]  /*5260*/  ULOP3.LUT UR6, UR6, 0x20, URZ, 0xc0, !UPT ;  /* 0x0000002006067892 */ /* 0x000fe4000f8ec03f */
[----:B------:R-:W-:Y:S02]  /*5270*/  ULOP3.LUT UR7, UR7, 0x400, URZ, 0xc0, !UPT ;  /* 0x0000040007077892 */ /* 0x000fe4000f8ec03f */
[----:B------:R-:W-:Y:S02]  /*5280*/  ULOP3.LUT UR19, UR11, UR12, URZ, 0xfc, !UPT ;  /* 0x0000000c0b137292 */ /* 0x000fe4000f8efc3f */
[----:B------:R-:W-:Y:S02]  /*5290*/  UIADD3 UR21, UR27, UR21, URZ ;  /* 0x000000151b157290 */ /* 0x000fe4000fffe03f */
[----:B------:R-:W-:-:S12]  /*52a0*/  USHF.L.U32 UR18, UR18, UR10, URZ ;  /* 0x0000000a12127299 */ /* 0x000fd8000800063f */
.L_x_116:
[----:B------:R-:W-:-:S03]  /*52b0*/  UMOV UR8, 0xffffffff ;  /* 0xffffffff00087882 */ /* 0x000fc60000000000 */
[----:B------:R-:W-:Y:S05]  /*52c0*/  BRA.DIV UR8, `(.L_x_106) ;  /* 0x0000001208607947 */ /* 0x000fea000b800000 */
[----:B------:R-:W-:-:S13]  /*52d0*/  ELECT P6, URZ, PT ;  /* 0x00000000003f782f */ /* 0x000fda00038c0000 */
.L_x_132:
[----:B------:R-:W0:Y:S01]  /*52e0*/  LDC R4, c[0x0][0x28c] ;  /* 0x0000a300ff047b82 */ /* 0x000e220000000800 */
[----:B------:R-:W-:Y:S01]  /*52f0*/  BSSY B1, `(.L_x_107) ;  /* 0x000003c000017945 */ /* 0x000fe20003800000 */
[----:B0-----:R-:W-:-:S13]  /*5300*/  ISETP.LT.OR P6, PT, R4, 0x1, !P6 ;  /* 0x000000010400780c */ /* 0x001fda00077c1670 */
[----:B------:R-:W-:Y:S05]  /*5310*/  @P6 BRA `(.L_x_108) ;  /* 0x0000000000e46947 */ /* 0x000fea0003800000 */
[----:B------:R-:W-:Y:S01]  /*5320*/  LEA R11, R11, UR25, 0x1 ;  /* 0x000000190b0b7c11 */ /* 0x000fe2000f8e08ff */
[----:B------:R-:W-:Y:S01]  /*5330*/  IMAD.MOV.U32 R21, RZ, RZ, RZ ;  /* 0x000000ffff157224 */ /* 0x000fe200078e00ff */
[----:B------:R-:W-:Y:S01]  /*5340*/  LEA R20, R20, UR6, 0x6 ;  /* 0x0000000614147c11 */ /* 0x000fe2000f8e30ff */
[----:B------:R-:W-:Y:S02]  /*5350*/  IMAD.MOV.U32 R4, RZ, RZ, R8 ;  /* 0x000000ffff047224 */ /* 0x000fe400078e0008 */
[----:B------:R-:W-:Y:S02]  /*5360*/  IMAD.MOV.U32 R5, RZ, RZ, R0 ;  /* 0x000000ffff057224 */ /* 0x000fe400078e0000 */
[----:B------:R-:W-:Y:S02]  /*5370*/  IMAD.MOV.U32 R6, RZ, RZ, R12 ;  /* 0x000000ffff067224 */ /* 0x000fe400078e000c */
[----:B------:R-:W-:-:S07]  /*5380*/  IMAD.SHL.U32 R15, R11, 0x40, RZ ;  /* 0x000000400b0f7824 */ /* 0x000fce00078e00ff */
.L_x_111:
[----:B------:R-:W0:Y:S01]  /*5390*/  S2R R14, SR_CgaCtaId ;  /* 0x00000000000e7919 */ /* 0x000e220000008800 */
[----:B------:R-:W-:Y:S02]  /*53a0*/  MOV R7, 0x400 ;  /* 0x0000040000077802 */ /* 0x000fe40000000f00 */
[----:B------:R-:W-:-:S13]  /*53b0*/  LOP3.LUT P1, RZ, R18, 0x7f, RZ, 0xc0, !PT ;  /* 0x0000007f12ff7812 */ /* 0x000fda000782c0ff */
[----:B------:R-:W1:Y:S01]  /*53c0*/  @!P1 LDC R11, c[0x0][0x500] ;  /* 0x00014000ff0b9b82 */ /* 0x000e620000000800 */
[----:B0-----:R-:W-:Y:S02]  /*53d0*/  LEA R22, R14, R7, 0x18 ;  /* 0x000000070e167211 */ /* 0x001fe400078ec0ff */
[----:B------:R-:W-:-:S03]  /*53e0*/  SHF.L.U32 R7, R5, 0x1f, RZ ;  /* 0x0000001f05077819 */ /* 0x000fc600000006ff */
[----:B------:R-:W-:-:S04]  /*53f0*/  IMAD R14, R6, 0x8, R22 ;  /* 0x00000008060e7824 */ /* 0x000fc800078e0216 */
[----:B------:R-:W0:Y:S02]  /*5400*/  SYNCS.PHASECHK.TRANS64.TRYWAIT P0, [R14+URZ+0x48], R7 ;  /* 0x000048070e0075a7 */ /* 0x000e24000800017f */
[----:B01----:R-:W-:Y:S05]  /*5410*/  @!P0 BRA `(.L_x_109) ;  /* 0x00000010002c8947 */ /* 0x003fea0003800000 */
.L_x_133:
[----:B0-----:R-:W-:Y:S01]  /*5420*/  PRMT R7, R9, 0x9910, RZ ;  /* 0x0000991009077816 */ /* 0x001fe200000000ff */
[----:B------:R0:W-:Y:S03]  /*5430*/  @!P1 SYNCS.ARRIVE.TRANS64 RZ, [R14+URZ], R11 ;  /* 0x0000000b0eff99a7 */ /* 0x0001e6000800003f */
[----:B------:R-:W-:-:S13]  /*5440*/  ISETP.NE.AND P0, PT, R7, 0x2, PT ;  /* 0x000000020700780c */ /* 0x000fda0003f05270 */
[----:B0-----:R-:W-:Y:S05]  /*5450*/  @P0 BRA `(.L_x_110) ;  /* 0x0000000000040947 */ /* 0x001fea0003800000 */
[----:B------:R-:W-:Y:S01]  /*5460*/  BPT.TRAP 0x1 ;  /* 0x000000040000795c */ /* 0x000fe20000300000 */
.L_x_110:
[----:B------:R-:W-:Y:S01]  /*5470*/  LEA R7, R6, UR25, 0x1 ;  /* 0x0000001906077c11 */ /* 0x000fe2000f8e08ff */
[----:B------:R-:W-:Y:S01]  /*5480*/  VIADD R4, R4, 0xffffffff ;  /* 0xffffffff04047836 */ /* 0x000fe20000000000 */
[----:B------:R-:W-:Y:S01]  /*5490*/  R2UR UR23, R15 ;  /* 0x000000000f1772ca */ /* 0x000fe200000e0000 */
[----:B------:R-:W-:Y:S01]  /*54a0*/  UIADD3 UR14, UP0, UR28, 0xf0, URZ ;  /* 0x000000f01c0e7890 */ /* 0x000fe2000ff1e03f */
[----:B------:R-:W-:Y:S01]  /*54b0*/  R2UR UR9, R14 ;  /* 0x000000000e0972ca */ /* 0x000fe200000e0000 */
[----:B------:R-:W-:Y:S01]  /*54c0*/  IMAD.SHL.U32 R7, R7, 0x800, RZ ;  /* 0x0000080007077824 */ /* 0x000fe200078e00ff */
[----:B------:R-:W-:Y:S01]  /*54d0*/  R2UR UR10, R21 ;  /* 0x00000000150a72ca */ /* 0x000fe200000e0000 */
[----:B------:R-:W-:Y:S01]  /*54e0*/  UIADD3 UR32, UP1, UR28, 0x1f0, URZ ;  /* 0x000001f01c207890 */ /* 0x000fe2000ff3e03f */
[----:B------:R-:W-:Y:S01]  /*54f0*/  R2UR UR12, R13 ;  /* 0x000000000d0c72ca */ /* 0x000fe200000e0000 */
[--C-:B------:R-:W-:Y:S01]  /*5500*/  IMAD R11, R7, 0x4, R22.reuse ;  /* 0x00000004070b7824 */ /* 0x100fe200078e0216 */
[----:B------:R-:W-:Y:S01]  /*5510*/  LEA R7, R6, UR7, 0xb ;  /* 0x0000000706077c11 */ /* 0x000fe2000f8e58ff */
[----:B------:R-:W-:Y:S01]  /*5520*/  UIADD3.X UR15, URZ, UR29, URZ, UP0, !UPT ;  /* 0x0000001d3f0f7290 */ /* 0x000fe200087fe43f */
[----:B------:R-:W-:Y:S01]  /*5530*/  R2UR UR24, R20 ;  /* 0x00000000141872ca */ /* 0x000fe200000e0000 */
[----:B------:R-:W-:Y:S01]  /*5540*/  UPRMT UR20, URZ, 0x5410, UR18 ;  /* 0x000054103f147896 */ /* 0x000fe20008000012 */
[----:B------:R-:W-:Y:S01]  /*5550*/  R2UR UR8, R11 ;  /* 0x000000000b0872ca */ /* 0x000fe200000e0000 */
[----:B------:R-:W-:Y:S01]  /*5560*/  IMAD R7, R7, 0x4, R22 ;  /* 0x0000000407077824 */ /* 0x000fe200078e0216 */
[----:B------:R-:W-:Y:S01]  /*5570*/  ISETP.GT.AND P1, PT, R4, 0x1, PT ;  /* 0x000000010400780c */ /* 0x000fe20003f24270 */
[----:B------:R-:W-:Y:S01]  /*5580*/  VIADD R6, R6, 0x1 ;  /* 0x0000000106067836 */ /* 0x000fe20000000000 */
[----:B------:R-:W-:Y:S01]  /*5590*/  UPRMT UR30, URZ, 0x5410, UR19 ;  /* 0x000054103f1e7896 */ /* 0x000fe20008000013 */
[----:B------:R-:W-:Y:S01]  /*55a0*/  VIADD R21, R21, 0x20 ;  /* 0x0000002015157836 */ /* 0x000fe20000000000 */
[----:B------:R-:W-:Y:S01]  /*55b0*/  R2UR UR11, R7 ;  /* 0x00000000070b72ca */ /* 0x000fe200000e0000 */
[----:B------:R-:W-:Y:S01]  /*55c0*/  UIADD3.X UR33, URZ, UR29, URZ, UP1, !UPT ;  /* 0x0000001d3f217290 */ /* 0x000fe20008ffe43f */
[----:B------:R-:W-:Y:S01]  /*55d0*/  ISETP.NE.AND P0, PT, R6, 0x9, PT ;  /* 0x000000090600780c */ /* 0x000fe20003f05270 */
[----:B------:R-:W-:Y:S01]  /*55e0*/  UMOV UR16, 0x0 ;  /* 0x0000000000107882 */ /* 0x000fe20000000000 */
[----:B------:R-:W-:-:S02]  /*55f0*/  UMOV UR17, 0x10000000 ;  /* 0x1000000000117882 */ /* 0x000fc40000000000 */
[----:B------:R-:W-:Y:S01]  /*5600*/  SEL R14, RZ, 0x1, P0 ;  /* 0x00000001ff0e7807 */ /* 0x000fe20000000000 */
[----:B------:R-:W-:Y:S01]  /*5610*/  UIADD3 UR8, UR8, 0x180, URZ ;  /* 0x0000018008087890 */ /* 0x000fe2000fffe03f */
[----:B------:R-:W-:Y:S02]  /*5620*/  SEL R6, R6, RZ, P0 ;  /* 0x000000ff06067207 */ /* 0x000fe40000000000 */
[----:B------:R-:W-:-:S03]  /*5630*/  LOP3.LUT R5, R5, R14, RZ, 0x3c, !PT ;  /* 0x0000000e05057212 */ /* 0x000fc600078e3cff */
[----:B------:R-:W-:-:S03]  /*5640*/  UIADD3 UR22, UR11, 0x24180, URZ ;  /* 0x000241800b167890 */ /* 0x000fc6000fffe03f */
[----:B------:R-:W-:Y:S02]  /*5650*/  UMOV UR11, UR23 ;  /* 0x00000017000b7c82 */ /* 0x000fe40008000000 */
[----:B------:R0:W-:Y:S02]  /*5660*/  UTMALDG.3D.MULTICAST [UR8], [UR14], UR20, desc[UR16] ;  /* 0x000010080e0073b4 */ /* 0x0001e40008011814 */
[----:B0-----:R-:W-:Y:S01]  /*5670*/  UMOV UR8, UR22 ;  /* 0x0000001600087c82 */ /* 0x001fe20008000000 */
[----:B------:R-:W-:Y:S02]  /*5680*/  UMOV UR11, UR24 ;  /* 0x00000018000b7c82 */ /* 0x000fe40008000000 */
[----:B------:R0:W-:Y:S02]  /*5690*/  UTMALDG.3D.MULTICAST [UR8], [UR32], UR30, desc[UR16] ;  /* 0x00001008200073b4 */ /* 0x0001e4000801181e */
[----:B0-----:R-:W-:Y:S05]  /*56a0*/  @P1 BRA `(.L_x_111) ;  /* 0xfffffffc00381947 */ /* 0x001fea000383ffff */
.L_x_108:
[----:B------:R-:W-:Y:S05]  /*56b0*/  BSYNC B1 ;  /* 0x0000000000017941 */ /* 0x000fea0003800000 */
.L_x_107:
[----:B------:R-:W-:Y:S01]  /*56c0*/  LOP3.LUT P1, RZ, R10, 0xff, RZ, 0xc0, !PT ;  /* 0x000000ff0aff7812 */ /* 0x000fe2000782c0ff */
[C---:B------:R-:W-:Y:S01]  /*56d0*/  IMAD.IADD R12, R3.reuse, 0x1, R12 ;  /* 0x00000001030c7824 */ /* 0x040fe200078e020c */
[----:B------:R-:W-:Y:S01]  /*56e0*/  ULDC.64 UR8, c[0x0][0x650] ;  /* 0x0001940000087ab9 */ /* 0x000fe20000000a00 */
[C---:B------:R-:W-:Y:S01]  /*56f0*/  ISETP.GE.U32.AND P2, PT, R3.reuse, 0x9, PT ;  /* 0x000000090300780c */ /* 0x040fe20003f46070 */
[----:B------:R-:W-:Y:S01]  /*5700*/  BSSY B1, `(.L_x_112) ;  /* 0x000006a000017945 */ /* 0x000fe20003800000 */
[----:B------:R-:W-:Y:S01]  /*5710*/  IMAD.MOV.U32 R11, RZ, RZ, -0x1 ;  /* 0xffffffffff0b7424 */ /* 0x000fe200078e00ff */
[----:B------:R-:W-:Y:S01]  /*5720*/  ISETP.GT.U32.AND P0, PT, R12, 0x8, PT ;  /* 0x000000080c00780c */ /* 0x000fe20003f04070 */
[----:B------:R-:W-:Y:S01]  /*5730*/  IMAD.MOV.U32 R20, RZ, RZ, -0x1 ;  /* 0xffffffffff147424 */ /* 0x000fe200078e00ff */
[----:B------:R-:W-:Y:S01]  /*5740*/  PRMT R10, RZ, 0x7610, R10 ;  /* 0x00007610ff0a7816 */ /* 0x000fe2000000000a */
[----:B------:R-:W-:Y:S01]  /*5750*/  IMAD.MOV.U32 R13, RZ, RZ, -0x1 ;  /* 0xffffffffff0d7424 */ /* 0x000fe200078e00ff */
[----:B------:R-:W-:-:S03]  /*5760*/  ISETP.LT.U32.AND P0, PT, R3, 0x9, P0 ;  /* 0x000000090300780c */ /* 0x000fc60000701070 */
[----:B------:R-:W0:Y:S01]  /*5770*/  @P1 S2R R5, SR_CgaCtaId ;  /* 0x0000000000051919 */ /* 0x000e220000008800 */
[----:B------:R-:W-:-:S04]  /*5780*/  @P1 MOV R4, 0x400 ;  /* 0x0000040000041802 */ /* 0x000fc80000000f00 */
[----:B0-----:R-:W-:Y:S01]  /*5790*/  @P1 LEA R6, R5, R4, 0x18 ;  /* 0x0000000405061211 */ /* 0x001fe200078ec0ff */
[----:B------:R-:W-:-:S03]  /*57a0*/  IMAD.WIDE.U32 R4, R12, 0x38e38e39, RZ ;  /* 0x38e38e390c047825 */ /* 0x000fc600078e00ff */
[----:B------:R0:W-:Y:S01]  /*57b0*/  @P1 SYNCS.ARRIVE.TRANS64.A1T0 RZ, [R6+URZ+0xa8], RZ ;  /* 0x0000a8ff06ff19a7 */ /* 0x0001e2000810003f */
[----:B------:R-:W-:Y:S02]  /*57c0*/  IADD3 R16, P1, R16, UR26, RZ ;  /* 0x0000001a10107c10 */ /* 0x000fe4000ff3e0ff */
[----:B------:R-:W-:Y:S02]  /*57d0*/  SHF.R.U32.HI R7, RZ, 0x1, R5 ;  /* 0x00000001ff077819 */ /* 0x000fe40000011605 */
[----:B------:R-:W-:Y:S02]  /*57e0*/  SEL R5, RZ, 0x1, !P0 ;  /* 0x00000001ff057807 */ /* 0x000fe40004000000 */
[----:B------:R-:W-:Y:S01]  /*57f0*/  IADD3.X R17, R17, UR21, RZ, P1, !PT ;  /* 0x0000001511117c10 */ /* 0x000fe20008ffe4ff */
[----:B------:R-:W-:Y:S01]  /*5800*/  IMAD R12, R7, -0x9, R12 ;  /* 0xfffffff7070c7824 */ /* 0x000fe200078e020c */
[----:B------:R-:W-:Y:S02]  /*5810*/  ISETP.GE.U32.AND P0, PT, R16, UR8, PT ;  /* 0x0000000810007c0c */ /* 0x000fe4000bf06070 */
[----:B------:R-:W-:-:S02]  /*5820*/  LOP3.LUT R0, R0, R5, RZ, 0x3c, !PT ;  /* 0x0000000500007212 */ /* 0x000fc400078e3cff */
[----:B------:R-:W-:Y:S02]  /*5830*/  ISETP.GE.U32.AND.EX P0, PT, R17, UR9, PT, P0 ;  /* 0x0000000911007c0c */ /* 0x000fe4000bf06100 */
[----:B------:R-:W-:Y:S02]  /*5840*/  @P2 LOP3.LUT R0, R0, 0x1, R7, 0x78, !PT ;  /* 0x0000000100002812 */ /* 0x000fe400078e7807 */
[----:B------:R-:W-:-:S09]  /*5850*/  PRMT R4, RZ, 0x7610, R4 ;  /* 0x00007610ff047816 */ /* 0x000fd20000000004 */
[----:B0-----:R-:W-:Y:S05]  /*5860*/  @P0 BRA `(.L_x_113) ;  /* 0x00000004004c0947 */ /* 0x001fea0003800000 */
[----:B------:R-:W0:Y:S01]  /*5870*/  S2R R14, SR_CTAID.X ;  /* 0x00000000000e7919 */ /* 0x000e220000002500 */
[----:B------:R-:W-:Y:S01]  /*5880*/  ULDC.64 UR8, c[0x0][0x628] ;  /* 0x00018a0000087ab9 */ /* 0x000fe20000000a00 */
[----:B------:R-:W1:Y:S01]  /*5890*/  LDC R15, c[0x0][0x144] ;  /* 0x00005100ff0f7b82 */ /* 0x000e620000000800 */
[----:B------:R-:W-:Y:S01]  /*58a0*/  ISETP.NE.U32.AND P0, PT, RZ, UR8, PT ;  /* 0x00000008ff007c0c */ /* 0x000fe2000bf05070 */
[----:B------:R-:W2:Y:S01]  /*58b0*/  S2R R11, SR_CTAID.Y ;  /* 0x00000000000b7919 */ /* 0x000ea20000002600 */
[----:B------:R-:W-:Y:S01]  /*58c0*/  ULDC UR10, c[0x0][0x150] ;  /* 0x00005400000a7ab9 */ /* 0x000fe20000000800 */
[----:B------:R-:W-:Y:S01]  /*58d0*/  ULDC UR11, c[0x0][0x630] ;  /* 0x00018c00000b7ab9 */ /* 0x000fe20000000800 */
[----:B------:R-:W-:Y:S01]  /*58e0*/  ISETP.NE.AND.EX P0, PT, RZ, UR9, PT, P0 ;  /* 0x00000009ff007c0c */ /* 0x000fe2000bf05300 */
[----:B------:R-:W-:Y:S01]  /*58f0*/  IMAD.MOV.U32 R4, RZ, RZ, R16 ;  /* 0x000000ffff047224 */ /* 0x000fe200078e0010 */
[----:B0-----:R-:W-:-:S05]  /*5900*/  I2FP.F32.U32 R5, R14 ;  /* 0x0000000e00057245 */ /* 0x001fca0000201000 */
[----:B------:R-:W-:Y:S01]  /*5910*/  FMUL R20, R5, UR10 ;  /* 0x0000000a05147c20 */ /* 0x000fe20008400000 */
[----:B------:R-:W-:-:S05]  /*5920*/  IMAD.MOV.U32 R5, RZ, RZ, R17 ;  /* 0x000000ffff057224 */ /* 0x000fca00078e0011 */
[----:B--2---:R-:W-:Y:S05]  /*5930*/  @!P0 BRA `(.L_x_114) ;  /* 0x0000000000288947 */ /* 0x004fea0003800000 */
[----:B------:R-:W-:Y:S02]  /*5940*/  ULDC UR10, c[0x0][0x634] ;  /* 0x00018d00000a7ab9 */ /* 0x000fe40000000800 */
[----:B------:R-:W-:-:S05]  /*5950*/  IADD3 R5, P0, R16, UR10, RZ ;  /* 0x0000000a10057c10 */ /* 0x000fca000ff1e0ff */
[----:B------:R-:W-:-:S04]  /*5960*/  IMAD.X R13, RZ, RZ, R17, P0 ;  /* 0x000000ffff0d7224 */ /* 0x000fc800000e0611 */
[----:B------:R-:W-:-:S04]  /*5970*/  IMAD.WIDE.U32 R6, R13, UR8, RZ ;  /* 0x000000080d067c25 */ /* 0x000fc8000f8e00ff */
[----:B------:R-:W-:-:S04]  /*5980*/  IMAD.WIDE.U32 R6, P0, R5, UR9, R6 ;  /* 0x0000000905067c25 */ /* 0x000fc8000f800006 */
[----:B------:R-:W-:-:S04]  /*5990*/  IMAD.WIDE.U32 R4, R5, UR8, RZ ;  /* 0x0000000805047c25 */ /* 0x000fc8000f8e00ff */
[----:B------:R-:W-:Y:S01]  /*59a0*/  IMAD.MOV.U32 R4, RZ, RZ, R7 ;  /* 0x000000ffff047224 */ /* 0x000fe200078e0007 */
[----:B------:R-:W-:Y:S01]  /*59b0*/  IADD3 RZ, P1, R5, R6, RZ ;  /* 0x0000000605ff7210 */ /* 0x000fe20007f3e0ff */
[----:B------:R-:W-:-:S04]  /*59c0*/  IMAD.X R5, RZ, RZ, RZ, P0 ;  /* 0x000000ffff057224 */ /* 0x000fc800000e06ff */
[----:B------:R-:W-:-:S08]  /*59d0*/  IMAD.WIDE.U32.X R4, R13, UR9, R4, P1 ;  /* 0x000000090d047c25 */ /* 0x000fd000088e0404 */
.L_x_114:
[--C-:B------:R-:W-:Y:S01]  /*59e0*/  SHF.R.U64 R13, R4, UR11, R5.reuse ;  /* 0x0000000b040d7c19 */ /* 0x100fe20008001205 */
[----:B------:R-:W0:Y:S01]  /*59f0*/  F2I.U32.TRUNC.NTZ R20, R20 ;  /* 0x0000001400147305 */ /* 0x000e22000020f000 */
[----:B------:R-:W-:Y:S01]  /*5a00*/  SHF.R.U32.HI R4, RZ, UR11, R5 ;  /* 0x0000000bff047c19 */ /* 0x000fe20008011605 */
[----:B------:R-:W-:Y:S01]  /*5a10*/  ULDC.64 UR8, c[0x0][0x620] ;  /* 0x0001880000087ab9 */ /* 0x000fe20000000a00 */
[----:B------:R-:W-:Y:S01]  /*5a20*/  IADD3 R7, P0, RZ, -R13, RZ ;  /* 0x8000000dff077210 */ /* 0x000fe20007f1e0ff */
[----:B------:R-:W-:Y:S01]  /*5a30*/  ULDC.64 UR10, c[0x0][0x640] ;  /* 0x00019000000a7ab9 */ /* 0x000fe20000000a00 */
[----:B------:R-:W2:Y:S03]  /*5a40*/  LDC R22, c[0x0][0x148] ;  /* 0x00005200ff167b82 */ /* 0x000ea60000000800 */
[----:B------:R-:W-:Y:S01]  /*5a50*/  IMAD.X R4, RZ, RZ, ~R4, P0 ;  /* 0x000000ffff047224 */ /* 0x000fe200000e0e04 */
[----:B------:R-:W-:-:S03]  /*5a60*/  ISETP.NE.U32.AND P0, PT, RZ, UR10, PT ;  /* 0x0000000aff007c0c */ /* 0x000fc6000bf05070 */
[----:B------:R-:W-:Y:S01]  /*5a70*/  IMAD R6, R4, UR8, RZ ;  /* 0x0000000804067c24 */ /* 0x000fe2000f8e02ff */
[----:B------:R-:W-:Y:S01]  /*5a80*/  ISETP.NE.AND.EX P0, PT, RZ, UR11, PT, P0 ;  /* 0x0000000bff007c0c */ /* 0x000fe2000bf05300 */
[----:B------:R-:W-:Y:S01]  /*5a90*/  IMAD.WIDE.U32 R4, R7, UR8, R16 ;  /* 0x0000000807047c25 */ /* 0x000fe2000f8e0010 */
[----:B------:R-:W-:-:S03]  /*5aa0*/  ULDC UR8, c[0x0][0x618] ;  /* 0x0001860000087ab9 */ /* 0x000fc60000000800 */
[----:B------:R-:W-:Y:S01]  /*5ab0*/  IMAD R7, R7, UR9, R6 ;  /* 0x0000000907077c24 */ /* 0x000fe2000f8e0206 */
[----:B------:R-:W-:Y:S01]  /*5ac0*/  ULDC UR9, c[0x0][0x154] ;  /* 0x0000550000097ab9 */ /* 0x000fe20000000800 */
[----:B0-----:R-:W-:Y:S02]  /*5ad0*/  IMAD.MOV R6, RZ, RZ, -R20 ;  /* 0x000000ffff067224 */ /* 0x001fe400078e0a14 */
[----:B------:R-:W-:Y:S02]  /*5ae0*/  IMAD.IADD R5, R5, 0x1, R7 ;  /* 0x0000000105057824 */ /* 0x000fe400078e0207 */
[----:B-1----:R-:W-:Y:S01]  /*5af0*/  IMAD R14, R15, R6, R14 ;  /* 0x000000060f0e7224 */ /* 0x002fe200078e020e */
[----:B------:R-:W-:Y:S02]  /*5b00*/  I2FP.F32.U32 R6, R11 ;  /* 0x0000000b00067245 */ /* 0x000fe40000201000 */
[--C-:B------:R-:W-:Y:S02]  /*5b10*/  SHF.R.U64 R15, R4, UR8, R5.reuse ;  /* 0x00000008040f7c19 */ /* 0x100fe40008001205 */
[----:B------:R-:W-:Y:S01]  /*5b20*/  SHF.R.U32.HI R4, RZ, UR8, R5 ;  /* 0x00000008ff047c19 */ /* 0x000fe20008011605 */
[----:B------:R-:W-:Y:S01]  /*5b30*/  FMUL R6, R6, UR9 ;  /* 0x0000000906067c20 */ /* 0x000fe20008400000 */
[----:B------:R-:W-:-:S02]  /*5b40*/  ULDC UR8, c[0x0][0x608] ;  /* 0x0001820000087ab9 */ /* 0x000fc40000000800 */
[--C-:B------:R-:W-:Y:S01]  /*5b50*/  SHF.R.U64 R21, R15, UR8, R4.reuse ;  /* 0x000000080f157c19 */ /* 0x100fe20008001204 */
[----:B------:R0:W1:Y:S01]  /*5b60*/  F2I.U32.TRUNC.NTZ R24, R6 ;  /* 0x0000000600187305 */ /* 0x000062000020f000 */
[----:B------:R-:W-:Y:S01]  /*5b70*/  SHF.R.U32.HI R4, RZ, UR8, R4 ;  /* 0x00000008ff047c19 */ /* 0x000fe20008011604 */
[----:B------:R-:W-:-:S03]  /*5b80*/  ULDC UR8, c[0x0][0x658] ;  /* 0x0001960000087ab9 */ /* 0x000fc60000000800 */
[--C-:B------:R-:W-:Y:S02]  /*5b90*/  SHF.R.U64 R20, R21, UR8, R4.reuse ;  /* 0x0000000815147c19 */ /* 0x100fe40008001204 */
[----:B------:R-:W-:-:S03]  /*5ba0*/  SHF.R.U32.HI R23, RZ, UR8, R4 ;  /* 0x00000008ff177c19 */ /* 0x000fc60008011604 */
[----:B------:R-:W-:Y:S02]  /*5bb0*/  IMAD.MOV.U32 R4, RZ, RZ, R20 ;  /* 0x000000ffff047224 */ /* 0x000fe400078e0014 */
[----:B------:R-:W-:Y:S01]  /*5bc0*/  IMAD.MOV.U32 R5, RZ, RZ, R23 ;  /* 0x000000ffff057224 */ /* 0x000fe200078e0017 */
[----:B0-----:R-:W-:Y:S06]  /*5bd0*/  @!P0 BRA `(.L_x_115) ;  /* 0x0000000000288947 */ /* 0x001fec0003800000 */
        /* <DEDUP_REMOVED lines=10> */
.L_x_115:
[----:B------:R-:W-:Y:S01]  /*5c80*/  ISETP.NE.AND P0, PT, R2, 0x1, PT ;  /* 0x000000010200780c */ /* 0x000fe20003f05270 */
[----:B------:R-:W-:Y:S01]  /*5c90*/  ULDC UR8, c[0x0][0x648] ;  /* 0x0001920000087ab9 */ /* 0x000fe20000000800 */
[----:B-1----:R-:W-:Y:S01]  /*5ca0*/  IMAD.MOV R24, RZ, RZ, -R24 ;  /* 0x000000ffff187224 */ /* 0x002fe200078e0a18 */
[----:B------:R-:W-:Y:S01]  /*5cb0*/  SHF.R.U64 R4, R4, UR8, R5 ;  /* 0x0000000804047c19 */ /* 0x000fe20008001205 */
[----:B------:R-:W-:Y:S01]  /*5cc0*/  ULDC UR8, c[0x0][0x638] ;  /* 0x00018e0000087ab9 */ /* 0x000fe20000000800 */
[----:B------:R-:W-:Y:S01]  /*5cd0*/  LOP3.LUT R21, R21, UR13, RZ, 0xc0, !PT ;  /* 0x0000000d15157c12 */ /* 0x000fe2000f8ec0ff */
[----:B------:R-:W-:Y:S02]  /*5ce0*/  ULDC UR9, c[0x0][0x610] ;  /* 0x0001840000097ab9 */ /* 0x000fe40000000800 */
[----:B------:R-:W-:Y:S02]  /*5cf0*/  IMAD.MOV R5, RZ, RZ, -R4 ;  /* 0x000000ffff057224 */ /* 0x000fe400078e0a04 */
[----:B------:R-:W-:-:S02]  /*5d00*/  IMAD R21, R4, UR5, R21 ;  /* 0x0000000504157c24 */ /* 0x000fc4000f8e0215 */
[----:B------:R-:W-:Y:S01]  /*5d10*/  IMAD R20, R5, UR8, R20 ;  /* 0x0000000805147c24 */ /* 0x000fe2000f8e0214 */
[----:B------:R-:W-:Y:S01]  /*5d20*/  ULDC UR8, c[0x0][0x600] ;  /* 0x0001800000087ab9 */ /* 0x000fe20000000800 */
[----:B--2---:R-:W-:Y:S01]  /*5d30*/  @P0 IMAD R14, R22, R24, R11 ;  /* 0x00000018160e0224 */ /* 0x004fe200078e020b */
[----:B------:R-:W-:Y:S01]  /*5d40*/  LOP3.LUT R11, R15, UR4, RZ, 0xc0, !PT ;  /* 0x000000040f0b7c12 */ /* 0x000fe2000f8ec0ff */
[----:B------:R-:W-:Y:S02]  /*5d50*/  IMAD.MOV.U32 R4, RZ, RZ, 0x1 ;  /* 0x00000001ff047424 */ /* 0x000fe400078e00ff */
[----:B------:R-:W-:Y:S02]  /*5d60*/  IMAD R14, R21, UR9, R14 ;  /* 0x00000009150e7c24 */ /* 0x000fe4000f8e020e */
[----:B------:R-:W-:-:S05]  /*5d70*/  IMAD R11, R20, UR8, R11 ;  /* 0x00000008140b7c24 */ /* 0x000fca000f8e020b */
[----:B------:R-:W-:Y:S02]  /*5d80*/  SEL R20, R11, R14, !P0 ;  /* 0x0000000e0b147207 */ /* 0x000fe40004000000 */
[----:B------:R-:W-:-:S07]  /*5d90*/  SEL R11, R14, R11, !P0 ;  /* 0x0000000b0e0b7207 */ /* 0x000fce0004000000 */
.L_x_113:
[----:B------:R-:W-:Y:S05]  /*5da0*/  BSYNC B1 ;  /* 0x0000000000017941 */ /* 0x000fea0003800000 */
.L_x_112:
[----:B------:R-:W-:-:S13]  /*5db0*/  LOP3.LUT P0, RZ, R4, 0xff, RZ, 0xc0, !PT ;  /* 0x000000ff04ff7812 */ /* 0x000fda000780c0ff */
[----:B------:R-:W-:Y:S05]  /*5dc0*/  @P0 BRA `(.L_x_116) ;  /* 0xfffffff400380947 */ /* 0x000fea000383ffff */
[----:B------:R-:W-:Y:S05]  /*5dd0*/  BSYNC B0 ;  /* 0x0000000000007941 */ /* 0x000fea0003800000 */
.L_x_105:
[----:B------:R-:W-:-:S03]  /*5de0*/  UMOV UR8, 0xffffffff ;  /* 0xffffffff00087882 */ /* 0x000fc60000000000 */
[----:B------:R-:W-:Y:S05]  /*5df0*/  BRA.DIV UR8, `(.L_x_117) ;  /* 0x0000000608c87947 */ /* 0x000fea000b800000 */
[----:B------:R-:W-:-:S13]  /*5e00*/  ELECT P6, URZ, PT ;  /* 0x00000000003f782f */ /* 0x000fda00038c0000 */
.L_x_136:
[----:B------:R-:W-:Y:S04]  /*5e10*/  BSSY B0, `(.L_x_118) ;  /* 0x0000058000007945 */ /* 0x000fe80003800000 */
[----:B------:R-:W-:Y:S05]  /*5e20*/  @!P6 BRA `(.L_x_119) ;  /* 0x000000040058e947 */ /* 0x000fea0003800000 */
[----:B------:R-:W-:-:S04]  /*5e30*/  LOP3.LUT R19, R19, 0x2, RZ, 0xfc, !PT ;  /* 0x0000000213137812 */ /* 0x000fc800078efcff */
[----:B------:R-:W-:-:S13]  /*5e40*/  ISETP.NE.AND P0, PT, R19, 0x3, PT ;  /* 0x000000031300780c */ /* 0x000fda0003f05270 */
[----:B------:R-:W-:Y:S05]  /*5e50*/  @!P0 BRA `(.L_x_120) ;  /* 0x0000000000048947 */ /* 0x000fea0003800000 */
[----:B------:R-:W-:Y:S01]  /*5e60*/  BPT.TRAP 0x1 ;  /* 0x000000040000795c */ /* 0x000fe20000300000 */
.L_x_120:
[----:B------:R-:W0:Y:S01]  /*5e70*/  S2R R3, SR_CgaCtaId ;  /* 0x0000000000037919 */ /* 0x000e220000008800 */
[----:B------:R-:W-:-:S04]  /*5e80*/  MOV R2, 0x400 ;  /* 0x0000040000027802 */ /* 0x000fc80000000f00 */
[----:B0-----:R-:W-:Y:S02]  /*5e90*/  LEA R3, R3, R2, 0x18 ;  /* 0x0000000203037211 */ /* 0x001fe400078ec0ff */
[----:B------:R-:W-:-:S03]  /*5ea0*/  SHF.L.U32 R2, R0, 0x1f, RZ ;  /* 0x0000001f00027819 */ /* 0x000fc600000006ff */
[----:B------:R-:W-:-:S04]  /*5eb0*/  VIADD R3, R3, 0x48 ;  /* 0x0000004803037836 */ /* 0x000fc80000000000 */
[C---:B------:R-:W-:Y:S02]  /*5ec0*/  IMAD R7, R12.reuse, 0x8, R3 ;  /* 0x000000080c077824 */ /* 0x040fe400078e0203 */
[----:B------:R-:W-:Y:S02]  /*5ed0*/  VIADD R12, R12, 0x1 ;  /* 0x000000010c0c7836 */ /* 0x000fe40000000000 */
[----:B------:R-:W0:Y:S03]  /*5ee0*/  SYNCS.PHASECHK.TRANS64.TRYWAIT P0, [R7+URZ], R2 ;  /* 0x00000002070075a7 */ /* 0x000e26000800017f */
[----:B------:R-:W-:-:S04]  /*5ef0*/  ISETP.NE.AND P1, PT, R12, 0x9, PT ;  /* 0x000000090c00780c */ /* 0x000fc80003f25270 */
[----:B------:R-:W-:Y:S02]  /*5f00*/  SEL R5, RZ, 0x1, P1 ;  /* 0x00000001ff057807 */ /* 0x000fe40000800000 */
[----:B------:R-:W-:Y:S02]  /*5f10*/  SEL R12, R12, RZ, P1 ;  /* 0x000000ff0c0c7207 */ /* 0x000fe40000800000 */
[----:B------:R-:W-:-:S03]  /*5f20*/  LOP3.LUT R5, R0, R5, RZ, 0x3c, !PT ;  /* 0x0000000500057212 */ /* 0x000fc600078e3cff */
[----:B------:R-:W-:Y:S01]  /*5f30*/  IMAD R9, R12, 0x8, R3 ;  /* 0x000000080c097824 */ /* 0x000fe200078e0203 */
[----:B------:R-:W-:Y:S01]  /*5f40*/  SHF.L.U32 R4, R5, 0x1f, RZ ;  /* 0x0000001f05047819 */ /* 0x000fe200000006ff */
[----:B0-----:R-:W-:Y:S06]  /*5f50*/  @!P0 BRA `(.L_x_121) ;  /* 0x0000000400908947 */ /* 0x001fec0003800000 */
.L_x_137:
[----:B------:R-:W1:Y:S01]  /*5f60*/  SYNCS.PHASECHK.TRANS64.TRYWAIT P0, [R9+URZ], R4 ;  /* 0x00000004090075a7 */ /* 0x000e62000800017f */
[----:B------:R-:W-:-:S05]  /*5f70*/  VIADD R0, R12, 0x1 ;  /* 0x000000010c007836 */ /* 0x000fca0000000000 */
[----:B------:R-:W-:-:S04]  /*5f80*/  ISETP.NE.AND P1, PT, R0, 0x9, PT ;  /* 0x000000090000780c */ /* 0x000fc80003f25270 */
[----:B0-----:R-:W-:Y:S02]  /*5f90*/  SEL R2, RZ, 0x1, P1 ;  /* 0x00000001ff027807 */ /* 0x001fe40000800000 */
[----:B------:R-:W-:Y:S02]  /*5fa0*/  SEL R0, R0, RZ, P1 ;  /* 0x000000ff00007207 */ /* 0x000fe40000800000 */
[----:B------:R-:W-:-:S03]  /*5fb0*/  LOP3.LUT R7, R5, R2, RZ, 0x3c, !PT ;  /* 0x0000000205077212 */ /* 0x000fc600078e3cff */
[----:B------:R-:W-:Y:S01]  /*5fc0*/  IMAD R6, R0, 0x8, R3 ;  /* 0x0000000800067824 */ /* 0x000fe200078e0203 */
[----:B------:R-:W-:Y:S01]  /*5fd0*/  SHF.L.U32 R5, R7, 0x1f, RZ ;  /* 0x0000001f07057819 */ /* 0x000fe200000006ff */
[----:B-1----:R-:W-:Y:S06]  /*5fe0*/  @!P0 BRA `(.L_x_122) ;  /* 0x0000000400808947 */ /* 0x002fec0003800000 */
.L_x_138:
[----:B------:R-:W1:Y:S01]  /*5ff0*/  SYNCS.PHASECHK.TRANS64.TRYWAIT P0, [R6+URZ], R5 ;  /* 0x00000005060075a7 */ /* 0x000e62000800017f */
[----:B------:R-:W-:-:S05]  /*6000*/  VIADD R0, R0, 0x1 ;  /* 0x0000000100007836 */ /* 0x000fca0000000000 */
[----:B------:R-:W-:-:S04]  /*6010*/  ISETP.NE.AND P1, PT, R0, 0x9, PT ;  /* 0x000000090000780c */ /* 0x000fc80003f25270 */
[----:B------:R-:W-:Y:S02]  /*6020*/  SEL R2, RZ, 0x1, P1 ;  /* 0x00000001ff027807 */ /* 0x000fe40000800000 */
[----:B------:R-:W-:Y:S02]  /*6030*/  SEL R0, R0, RZ, P1 ;  /* 0x000000ff00007207 */ /* 0x000fe40000800000 */
[----:B------:R-:W-:-:S03]  /*6040*/  LOP3.LUT R7, R7, R2, RZ, 0x3c, !PT ;  /* 0x0000000207077212 */ /* 0x000fc600078e3cff */
[----:B0-----:R-:W-:Y:S01]  /*6050*/  IMAD R9, R0, 0x8, R3 ;  /* 0x0000000800097824 */ /* 0x001fe200078e0203 */
[----:B------:R-:W-:Y:S01]  /*6060*/  SHF.L.U32 R4, R7, 0x1f, RZ ;  /* 0x0000001f07047819 */ /* 0x000fe200000006ff */
[----:B-1----:R-:W-:Y:S06]  /*6070*/  @!P0 BRA `(.L_x_123) ;  /* 0x0000000400708947 */ /* 0x002fec0003800000 */
.L_x_139:
        /* <DEDUP_REMOVED lines=9> */
.L_x_140:
        /* <DEDUP_REMOVED lines=9> */
.L_x_141:
        /* <DEDUP_REMOVED lines=9> */
.L_x_142:
        /* <DEDUP_REMOVED lines=9> */
.L_x_143:
[----:B------:R-:W1:Y:S01]  /*62c0*/  SYNCS.PHASECHK.TRANS64.TRYWAIT P0, [R9+URZ], R4 ;  /* 0x00000004090075a7 */ /* 0x000e62000800017f */
[----:B------:R-:W-:-:S05]  /*62d0*/  VIADD R0, R0, 0x1 ;  /* 0x0000000100007836 */ /* 0x000fca0000000000 */
[----:B------:R-:W-:-:S04]  /*62e0*/  ISETP.NE.AND P1, PT, R0, 0x9, PT ;  /* 0x000000090000780c */ /* 0x000fc80003f25270 */
[----:B------:R-:W-:Y:S02]  /*62f0*/  SEL R2, RZ, 0x1, P1 ;  /* 0x00000001ff027807 */ /* 0x000fe40000800000 */
[----:B------:R-:W-:Y:S02]  /*6300*/  SEL R0, R0, RZ, P1 ;  /* 0x000000ff00007207 */ /* 0x000fe40000800000 */
[----:B------:R-:W-:Y:S01]  /*6310*/  LOP3.LUT R2, R7, R2, RZ, 0x3c, !PT ;  /* 0x0000000207027212 */ /* 0x000fe200078e3cff */
[----:B-1----:R-:W-:Y:S06]  /*6320*/  @!P0 BRA `(.L_x_128) ;  /* 0x0000000400288947 */ /* 0x002fec0003800000 */
.L_x_144:
[----:B------:R-:W-:Y:S01]  /*6330*/  IMAD R3, R0, 0x8, R3 ;  /* 0x0000000800037824 */ /* 0x000fe200078e0203 */
[----:B------:R-:W-:-:S07]  /*6340*/  SHF.L.U32 R0, R2, 0x1f, RZ ;  /* 0x0000001f02007819 */ /* 0x000fce00000006ff */
.L_x_129:
[----:B--2---:R2:W3:Y:S02]  /*6350*/  SYNCS.PHASECHK.TRANS64.TRYWAIT P0, [R3+URZ], R0 ;  /* 0x00000000030075a7 */ /* 0x0044e4000800017f */
[----:B---3--:R-:W-:Y:S05]  /*6360*/  @!P0 NANOSLEEP.SYNCS 0x989680 ;  /* 0x009896800000895d */ /* 0x008fea0003900000 */
[----:B------:R-:W3:Y:S02]  /*6370*/  @!P0 SYNCS.PHASECHK.TRANS64 P0, [R3+URZ], R0 ;  /* 0x00000000030085a7 */ /* 0x000ee4000800007f */
[----:B---3--:R-:W-:Y:S05]  /*6380*/  @!P0 BRA `(.L_x_129) ;  /* 0xfffffffc00f08947 */ /* 0x008fea000383ffff */
.L_x_119:
[----:B------:R-:W-:Y:S05]  /*6390*/  BSYNC B0 ;  /* 0x0000000000007941 */ /* 0x000fea0003800000 */
.L_x_118:
[----:B------:R-:W-:Y:S05]  /*63a0*/  EXIT ;  /* 0x000000000000794d */ /* 0x000fea0003800000 */
.L_x_22:
[----:B---3--:R3:W4:Y:S02]  /*63b0*/  SYNCS.PHASECHK.TRANS64.TRYWAIT P1, [R3+URZ], R0 ;  /* 0x00000000030075a7 */ /* 0x008724000802017f */
[----:B----4-:R-:W-:Y:S05]  /*63c0*/  @!P1 NANOSLEEP.SYNCS 0x989680 ;  /* 0x009896800000995d */ /* 0x010fea0003900000 */
[----:B------:R-:W4:Y:S02]  /*63d0*/  @!P1 SYNCS.PHASECHK.TRANS64 P1, [R3+URZ], R0 ;  /* 0x00000000030095a7 */ /* 0x000f24000802007f */
[----:B----4-:R-:W-:Y:S05]  /*63e0*/  @!P1 BRA `(.L_x_22) ;  /* 0xfffffffc00f09947 */ /* 0x010fea000383ffff */
[----:B------:R-:W-:Y:S05]  /*63f0*/  BRA `(.L_x_21) ;  /* 0xffffffb000787947 */ /* 0x000fea000383ffff */
.L_x_27:
[----:B-1----:R1:W2:Y:S02]  /*6400*/  SYNCS.PHASECHK.TRANS64.TRYWAIT P1, [R5+URZ], R4 ;  /* 0x00000004050075a7 */ /* 0x0022a4000802017f */
[----:B--2---:R-:W-:Y:S05]  /*6410*/  @!P1 NANOSLEEP.SYNCS 0x989680 ;  /* 0x009896800000995d */ /* 0x004fea0003900000 */
[----:B------:R-:W2:Y:S02]  /*6420*/  @!P1 SYNCS.PHASECHK.TRANS64 P1, [R5+URZ], R4 ;  /* 0x00000004050095a7 */ /* 0x000ea4000802007f */
[----:B--2---:R-:W-:Y:S05]  /*6430*/  @!P1 BRA `(.L_x_27) ;  /* 0xfffffffc00f09947 */ /* 0x004fea000383ffff */
[----:B------:R-:W-:Y:S05]  /*6440*/  BRA `(.L_x_26) ;  /* 0xffffffb400687947 */ /* 0x000fea000383ffff */
.L_x_106:
[----:B------:R-:W-:Y:S01]  /*6450*/  BSSY B1, `(.L_x_130) ;  /* 0x0000006000017945 */ /* 0x000fe20003800000 */
[----:B------:R-:W-:-:S07]  /*6460*/  IMAD.MOV.U32 R15, RZ, RZ, -0x1 ;  /* 0xffffffffff0f7424 */ /* 0x000fce00078e00ff */
[----:B------:R-:W-:Y:S05]  /*6470*/  WARPSYNC.COLLECTIVE R15, `(.L_x_131) ;  /* 0x000000000f0c7348 */ /* 0x000fea0003c00000 */
[----:B------:R-:W-:Y:S02]  /*6480*/  ELECT P6, UR62, PT ;  /* 0x00000000003e782f */ /* 0x000fe400038c0000 */
[----:B------:R-:W-:Y:S01]  /*6490*/  MOV R14, UR62 ;  /* 0x0000003e000e7c02 */ /* 0x000fe20008000f00 */
[----:B------:R-:W-:Y:S10]  /*64a0*/  ENDCOLLECTIVE ;  /* 0x000000000000791b */ /* 0x000ff40003800000 */
.L_x_131:
[----:B------:R-:W-:Y:S05]  /*64b0*/  BSYNC B1 ;  /* 0x0000000000017941 */ /* 0x000fea0003800000 */
.L_x_130:
[----:B------:R-:W-:Y:S05]  /*64c0*/  BRA `(.L_x_132) ;  /* 0xffffffec00847947 */ /* 0x000fea000383ffff */
.L_x_109:
[----:B0-----:R0:W1:Y:S02]  /*64d0*/  SYNCS.PHASECHK.TRANS64.TRYWAIT P0, [R14+URZ+0x48], R7 ;  /* 0x000048070e0075a7 */ /* 0x001064000800017f */
[----:B-1----:R-:W-:Y:S05]  /*64e0*/  @!P0 NANOSLEEP.SYNCS 0x989680 ;  /* 0x009896800000895d */ /* 0x002fea0003900000 */
[----:B------:R-:W1:Y:S02]  /*64f0*/  @!P0 SYNCS.PHASECHK.TRANS64 P0, [R14+URZ+0x48], R7 ;  /* 0x000048070e0085a7 */ /* 0x000e64000800007f */
[----:B-1----:R-:W-:Y:S05]  /*6500*/  @!P0 BRA `(.L_x_109) ;  /* 0xfffffffc00f08947 */ /* 0x002fea000383ffff */
[----:B------:R-:W-:Y:S05]  /*6510*/  BRA `(.L_x_133) ;  /* 0xffffffec00c07947 */ /* 0x000fea000383ffff */
.L_x_117:
[----:B------:R-:W-:Y:S01]  /*6520*/  BSSY B0, `(.L_x_134) ;  /* 0x0000006000007945 */ /* 0x000fe20003800000 */
[----:B------:R-:W-:-:S07]  /*6530*/  IMAD.MOV.U32 R15, RZ, RZ, -0x1 ;  /* 0xffffffffff0f7424 */ /* 0x000fce00078e00ff */
[----:B------:R-:W-:Y:S05]  /*6540*/  WARPSYNC.COLLECTIVE R15, `(.L_x_135) ;  /* 0x000000000f0c7348 */ /* 0x000fea0003c00000 */
[----:B------:R-:W-:Y:S02]  /*6550*/  ELECT P6, UR62, PT ;  /* 0x00000000003e782f */ /* 0x000fe400038c0000 */
[----:B------:R-:W-:Y:S01]  /*6560*/  MOV R14, UR62 ;  /* 0x0000003e000e7c02 */ /* 0x000fe20008000f00 */
[----:B------:R-:W-:Y:S10]  /*6570*/  ENDCOLLECTIVE ;  /* 0x000000000000791b */ /* 0x000ff40003800000 */
.L_x_135:
[----:B------:R-:W-:Y:S05]  /*6580*/  BSYNC B0 ;  /* 0x0000000000007941 */ /* 0x000fea0003800000 */
.L_x_134:
[----:B------:R-:W-:Y:S05]  /*6590*/  BRA `(.L_x_136) ;  /* 0xfffffff8001c7947 */ /* 0x000fea000383ffff */
.L_x_121:
[----:B0-----:R0:W1:Y:S02]  /*65a0*/  SYNCS.PHASECHK.TRANS64.TRYWAIT P0, [R7+URZ], R2 ;  /* 0x00000002070075a7 */ /* 0x001064000800017f */
[----:B-1----:R-:W-:Y:S05]  /*65b0*/  @!P0 NANOSLEEP.SYNCS 0x989680 ;  /* 0x009896800000895d */ /* 0x002fea0003900000 */
[----:B------:R-:W1:Y:S02]  /*65c0*/  @!P0 SYNCS.PHASECHK.TRANS64 P0, [R7+URZ], R2 ;  /* 0x00000002070085a7 */ /* 0x000e64000800007f */
[----:B-1----:R-:W-:Y:S05]  /*65d0*/  @!P0 BRA `(.L_x_121) ;  /* 0xfffffffc00f08947 */ /* 0x002fea000383ffff */
[----:B------:R-:W-:Y:S05]  /*65e0*/  BRA `(.L_x_137) ;  /* 0xfffffff8005c7947 */ /* 0x000fea000383ffff */
.L_x_122:
[----:B0-----:R0:W1:Y:S02]  /*65f0*/  SYNCS.PHASECHK.TRANS64.TRYWAIT P0, [R9+URZ], R4 ;  /* 0x00000004090075a7 */ /* 0x001064000800017f */
[----:B-1----:R-:W-:Y:S05]  /*6600*/  @!P0 NANOSLEEP.SYNCS 0x989680 ;  /* 0x009896800000895d */ /* 0x002fea0003900000 */
[----:B------:R-:W1:Y:S02]  /*6610*/  @!P0 SYNCS.PHASECHK.TRANS64 P0, [R9+URZ], R4 ;  /* 0x00000004090085a7 */ /* 0x000e64000800007f */
[----:B-1----:R-:W-:Y:S05]  /*6620*/  @!P0 BRA `(.L_x_122) ;  /* 0xfffffffc00f08947 */ /* 0x002fea000383ffff */
[----:B------:R-:W-:Y:S05]  /*6630*/  BRA `(.L_x_138) ;  /* 0xfffffff8006c7947 */ /* 0x000fea000383ffff */
.L_x_123:
[----:B0-----:R0:W1:Y:S02]  /*6640*/  SYNCS.PHASECHK.TRANS64.TRYWAIT P0, [R6+URZ], R5 ;  /* 0x00000005060075a7 */ /* 0x001064000800017f */
[----:B-1----:R-:W-:Y:S05]  /*6650*/  @!P0 NANOSLEEP.SYNCS 0x989680 ;  /* 0x009896800000895d */ /* 0x002fea0003900000 */
[----:B------:R-:W1:Y:S02]  /*6660*/  @!P0 SYNCS.PHASECHK.TRANS64 P0, [R6+URZ], R5 ;  /* 0x00000005060085a7 */ /* 0x000e64000800007f */
[----:B-1----:R-:W-:Y:S05]  /*6670*/  @!P0 BRA `(.L_x_123) ;  /* 0xfffffffc00f08947 */ /* 0x002fea000383ffff */
[----:B------:R-:W-:Y:S05]  /*6680*/  BRA `(.L_x_139) ;  /* 0xfffffff8007c7947 */ /* 0x000fea000383ffff */
.L_x_124:
[----:B0-----:R0:W1:Y:S02]  /*6690*/  SYNCS.PHASECHK.TRANS64.TRYWAIT P0, [R9+URZ], R4 ;  /* 0x00000004090075a7 */ /* 0x001064000800017f */
[----:B-1----:R-:W-:Y:S05]  /*66a0*/  @!P0 NANOSLEEP.SYNCS 0x989680 ;  /* 0x009896800000895d */ /* 0x002fea0003900000 */
[----:B------:R-:W1:Y:S02]  /*66b0*/  @!P0 SYNCS.PHASECHK.TRANS64 P0, [R9+URZ], R4 ;  /* 0x00000004090085a7 */ /* 0x000e64000800007f */
[----:B-1----:R-:W-:Y:S05]  /*66c0*/  @!P0 BRA `(.L_x_124) ;  /* 0xfffffffc00f08947 */ /* 0x002fea000383ffff */
[----:B------:R-:W-:Y:S05]  /*66d0*/  BRA `(.L_x_140) ;  /* 0xfffffff8008c7947 */ /* 0x000fea000383ffff */
.L_x_125:
[----:B0-----:R0:W1:Y:S02]  /*66e0*/  SYNCS.PHASECHK.TRANS64.TRYWAIT P0, [R6+URZ], R5 ;  /* 0x00000005060075a7 */ /* 0x001064000800017f */
[----:B-1----:R-:W-:Y:S05]  /*66f0*/  @!P0 NANOSLEEP.SYNCS 0x989680 ;  /* 0x009896800000895d */ /* 0x002fea0003900000 */
[----:B------:R-:W1:Y:S02]  /*6700*/  @!P0 SYNCS.PHASECHK.TRANS64 P0, [R6+URZ], R5 ;  /* 0x00000005060085a7 */ /* 0x000e64000800007f */
[----:B-1----:R-:W-:Y:S05]  /*6710*/  @!P0 BRA `(.L_x_125) ;  /* 0xfffffffc00f08947 */ /* 0x002fea000383ffff */
[----:B------:R-:W-:Y:S05]  /*6720*/  BRA `(.L_x_141) ;  /* 0xfffffff8009c7947 */ /* 0x000fea000383ffff */
.L_x_126:
[----:B0-----:R0:W1:Y:S02]  /*6730*/  SYNCS.PHASECHK.TRANS64.TRYWAIT P0, [R9+URZ], R4 ;  /* 0x00000004090075a7 */ /* 0x001064000800017f */
[----:B-1----:R-:W-:Y:S05]  /*6740*/  @!P0 NANOSLEEP.SYNCS 0x989680 ;  /* 0x009896800000895d */ /* 0x002fea0003900000 */
[----:B------:R-:W1:Y:S02]  /*6750*/  @!P0 SYNCS.PHASECHK.TRANS64 P0, [R9+URZ], R4 ;  /* 0x00000004090085a7 */ /* 0x000e64000800007f */
[----:B-1----:R-:W-:Y:S05]  /*6760*/  @!P0 BRA `(.L_x_126) ;  /* 0xfffffffc00f08947 */ /* 0x002fea000383ffff */
[----:B------:R-:W-:Y:S05]  /*6770*/  BRA `(.L_x_142) ;  /* 0xfffffff800ac7947 */ /* 0x000fea000383ffff */
.L_x_127:
[----:B0-----:R0:W1:Y:S02]  /*6780*/  SYNCS.PHASECHK.TRANS64.TRYWAIT P0, [R6+URZ], R5 ;  /* 0x00000005060075a7 */ /* 0x001064000800017f */
[----:B-1----:R-:W-:Y:S05]  /*6790*/  @!P0 NANOSLEEP.SYNCS 0x989680 ;  /* 0x009896800000895d */ /* 0x002fea0003900000 */
[----:B------:R-:W1:Y:S02]  /*67a0*/  @!P0 SYNCS.PHASECHK.TRANS64 P0, [R6+URZ], R5 ;  /* 0x00000005060085a7 */ /* 0x000e64000800007f */
[----:B-1----:R-:W-:Y:S05]  /*67b0*/  @!P0 BRA `(.L_x_127) ;  /* 0xfffffffc00f08947 */ /* 0x002fea000383ffff */
[----:B------:R-:W-:Y:S05]  /*67c0*/  BRA `(.L_x_143) ;  /* 0xfffffff800bc7947 */ /* 0x000fea000383ffff */
.L_x_128:
[----:B-1----:R1:W2:Y:S02]  /*67d0*/  SYNCS.PHASECHK.TRANS64.TRYWAIT P0, [R9+URZ], R4 ;  /* 0x00000004090075a7 */ /* 0x0022a4000800017f */
[----:B--2---:R-:W-:Y:S05]  /*67e0*/  @!P0 NANOSLEEP.SYNCS 0x989680 ;  /* 0x009896800000895d */ /* 0x004fea0003900000 */
[----:B------:R-:W2:Y:S02]  /*67f0*/  @!P0 SYNCS.PHASECHK.TRANS64 P0, [R9+URZ], R4 ;  /* 0x00000004090085a7 */ /* 0x000ea4000800007f */
[----:B--2---:R-:W-:Y:S05]  /*6800*/  @!P0 BRA `(.L_x_128) ;  /* 0xfffffffc00f08947 */ /* 0x004fea000383ffff */
[----:B------:R-:W-:Y:S05]  /*6810*/  BRA `(.L_x_144) ;  /* 0xfffffff800c47947 */ /* 0x000fea000383ffff */
.L_x_145:
[----:B------:R-:W-:-:S00]  /*6820*/  BRA `(.L_x_145) ;  /* 0xfffffffc00fc7947 */ /* 0x000fc0000383ffff */
[----:B------:R-:W-:-:S00]  /*6830*/  NOP ;  /* 0x0000000000007918 */ /* 0x000fc00000000000 */
        /* <DEDUP_REMOVED lines=12> */
.L_x_146:


//--------------------- .nv.global.init           --------------------------
	.section	.nv.global.init,"aw",@progbits
.nv.global.init:
	.type		$str$22,@object
	.size		$str$22,($str$23 - $str$22)
$str$22:
        /*0000*/ 	.byte	0x6b, 0x5f, 0x74, 0x69, 0x6c, 0x65, 0x5f, 0x63, 0x6f, 0x75, 0x6e, 0x74, 0x20, 0x3e, 0x3d, 0x20
        /*0010*/ 	.byte	0x31, 0x00
	.type		$str$23,@object
	.size		$str$23,(__unnamed_1 - $str$23)
$str$23:
        /*0012*/ 	.byte	0x2f, 0x74, 0x6d, 0x70, 0x2f, 0x63, 0x75, 0x74, 0x6c, 0x61, 0x73, 0x73, 0x5f, 0x73, 0x77, 0x65
        /*0022*/ 	.byte	0x65, 0x70, 0x5f, 0x73, 0x72, 0x63, 0x2f, 0x69, 0x6e, 0x63, 0x6c, 0x75, 0x64, 0x65, 0x2f, 0x63
        /*0032*/ 	.byte	0x75, 0x74, 0x6c, 0x61, 0x73, 0x73, 0x2f, 0x67, 0x65, 0x6d, 0x6d, 0x2f, 0x63, 0x6f, 0x6c, 0x6c
        /*0042*/ 	.byte	0x65, 0x63, 0x74, 0x69, 0x76, 0x65, 0x2f, 0x73, 0x6d, 0x39, 0x30, 0x5f, 0x6d, 0x6d, 0x61, 0x5f
        /*0052*/ 	.byte	0x74, 0x6d, 0x61, 0x5f, 0x67, 0x6d, 0x6d, 0x61, 0x5f, 0x73, 0x73, 0x5f, 0x77, 0x61, 0x72, 0x70
        /*0062*/ 	.byte	0x73, 0x70, 0x65, 0x63, 0x69, 0x61, 0x6c, 0x69, 0x7a, 0x65, 0x64, 0x2e, 0x68, 0x70, 0x70, 0x00
	.type		__unnamed_1,@object
	.size		__unnamed_1,(.L_0 - __unnamed_1)
__unnamed_1:
        /*0072*/ 	.byte	0x76, 0x6f, 0x69, 0x64, 0x20, 0x63, 0x75, 0x74, 0x6c, 0x61, 0x73, 0x73, 0x3a, 0x3a, 0x67, 0x65
        /* <DEDUP_REMOVED lines=178> */
.L_0:


//--------------------- .nv.shared._ZN7cutlass13device_kernelINS_4gemm6kernel13GemmUniversalIN4cute5tupleIJiiiiEEENS1_10collective13CollectiveMmaINS1_34MainloopSm90TmaGmmaWarpSpecializedILi9ENS5_IJNS4_1CILi2EEESB_NSA_ILi1EEEEEENS1_35KernelTmaWarpSpecializedCooperativeEEENS5_IJNSA_ILi128EEENSA_ILi64EEENSA_ILi32EEEEEENS_10tfloat32_tENS5_IJlSC_lEEESK_SL_NS4_8TiledMMAINS4_8MMA_AtomIJNS4_4SM904GMMA29MMA_64x64x8_F32TF32TF32_SS_TNILNSP_7ScaleInE1ELSR_1EEEEEENS4_6LayoutINS5_IJSB_SC_SC_EEENS5_IJSC_NSA_ILi0EEESW_EEEEENS5_IJNS4_10UnderscoreESZ_SZ_EEEEENS4_23SM90_TMA_LOAD_MULTICASTENS4_14ComposedLayoutINS4_7SwizzleILi3ELi4ELi3EEENS4_18smem_ptr_flag_bitsILi32EEENSU_INS5_IJNSA_ILi8EEESI_EEENS5_IJSI_SC_EEEEEEEvNS4_8identityES12_S1C_vS1D_EENS_8epilogue10collective6detail29Sm90TmaWarpSpecializedAdapterINS1G_15DefaultEpilogueISK_SL_SL_NS1F_6thread17LinearCombinationISK_Li1EffLNS1K_9ScaleType4KindE0ELNS_15FloatRoundStyleE2ESK_EENS1_15EpilogueDefaultEEEEEvvEEEEvNT_6ParamsE --------------------------
	.section	.nv.shared._ZN7cutlass13device_kernelINS_4gemm6kernel13GemmUniversalIN4cute5tupleIJiiiiEEENS1_10collective13CollectiveMmaINS1_34MainloopSm90TmaGmmaWarpSpecializedILi9ENS5_IJNS4_1CILi2EEESB_NSA_ILi1EEEEEENS1_35KernelTmaWarpSpecializedCooperativeEEENS5_IJNSA_ILi128EEENSA_ILi64EEENSA_ILi32EEEEEENS_10tfloat32_tENS5_IJlSC_lEEESK_SL_NS4_8TiledMMAINS4_8MMA_AtomIJNS4_4SM904GMMA29MMA_64x64x8_F32TF32TF32_SS_TNILNSP_7ScaleInE1ELSR_1EEEEEENS4_6LayoutINS5_IJSB_SC_SC_EEENS5_IJSC_NSA_ILi0EEESW_EEEEENS5_IJNS4_10UnderscoreESZ_SZ_EEEEENS4_23SM90_TMA_LOAD_MULTICASTENS4_14ComposedLayoutINS4_7SwizzleILi3ELi4ELi3EEENS4_18smem_ptr_flag_bitsILi32EEENSU_INS5_IJNSA_ILi8EEESI_EEENS5_IJSI_SC_EEEEEEEvNS4_8identityES12_S1C_vS1D_EENS_8epilogue10collective6detail29Sm90TmaWarpSpecializedAdapterINS1G_15DefaultEpilogueISK_SL_SL_NS1F_6thread17LinearCombinationISK_Li1EffLNS1K_9ScaleType4KindE0ELNS_15FloatRoundStyleE2ESK_EENS1_15EpilogueDefaultEEEEEvvEEEEvNT_6ParamsE,"aw",@nobits
	.sectionflags	@""
	.align	16
	.zero		1024


//--------------------- .nv.shared.reserved.0     --------------------------
	.section	.nv.shared.reserved.0,"aw",@nobits
	.weak		__nv_reservedSMEM_offset_0_alias
	.size		__nv_reservedSMEM_offset_0_alias, 0, 0
	.other		__nv_reservedSMEM_offset_0_alias,@"STO_CUDA_RESERVED_SHARED STV_DEFAULT"
__nv_reservedSMEM_offset_0_alias:
	.zero		0


//--------------------- .nv.global                --------------------------
	.section	.nv.global,"aw",@nobits
.nv.global:
	.type		_ZN39_INTERNAL_d434b07c_4_k_cu_f5a6cb7d_65394cute1_E,@object
	.size		_ZN39_INTERNAL_d434b07c_4_k_cu_f5a6cb7d_65394cute1_E,(_ZN39_INTERNAL_d434b07c_4_k_cu_f5a6cb7d_65394cuda3std3__45__cpo6cbeginE - _ZN39_INTERNAL_d434b07c_4_k_cu_f5a6cb7d_65394cute1_E)
_ZN39_INTERNAL_d434b07c_4_k_cu_f5a6cb7d_65394cute1_E:
	.zero		1
	.type		_ZN39_INTERNAL_d434b07c_4_k_cu_f5a6cb7d_65394cuda3std3__45__cpo6cbeginE,@object
	.size		_ZN39_INTERNAL_d434b07c_4_k_cu_f5a6cb7d_65394cuda3std3__45__cpo6cbeginE,(_ZN39_INTERNAL_d434b07c_4_k_cu_f5a6cb7d_65394cuda3std3__48in_placeE - _ZN39_INTERNAL_d434b07c_4_k_cu_f5a6cb7d_65394cuda3std3__45__cpo6cbeginE)
_ZN39_INTERNAL_d434b07c_4_k_cu_f5a6cb7d_65394cuda3std3__45__cpo6cbeginE:
	.zero		1
	.type		_ZN39_INTERNAL_d434b07c_4_k_cu_f5a6cb7d_65394cuda3std3__48in_placeE,@object
	.size		_ZN39_INTERNAL_d434b07c_4_k_cu_f5a6cb7d_65394cuda3std3__48in_placeE,(_ZN39_INTERNAL_d434b07c_4_k_cu_f5a6cb7d_65394cuda3std6ranges3__45__cpo9iter_moveE - _ZN39_INTERNAL_d434b07c_4_k_cu_f5a6cb7d_65394cuda3std3__48in_placeE)
_ZN39_INTERNAL_d434b07c_4_k_cu_f5a6cb7d_65394cuda3std3__48in_placeE:
	.zero		1
	.type		_ZN39_INTERNAL_d434b07c_4_k_cu_f5a6cb7d_65394cuda3std6ranges3__45__cpo9iter_moveE,@object
	.size		_ZN39_INTERNAL_d434b07c_4_k_cu_f5a6cb7d_65394cuda3std6ranges3__45__cpo9iter_moveE,(_ZN39_INTERNAL_d434b07c_4_k_cu_f5a6cb7d_65394cuda3std3__45__cpo5beginE - _ZN39_INTERNAL_d434b07c_4_k_cu_f5a6cb7d_65394cuda3std6ranges3__45__cpo9iter_moveE)
_ZN39_INTERNAL_d434b07c_4_k_cu_f5a6cb7d_65394cuda3std6ranges3__45__cpo9iter_moveE:
	.zero		1
	.type		_ZN39_INTERNAL_d434b07c_4_k_cu_f5a6cb7d_65394cuda3std3__45__cpo5beginE,@object
	.size		_ZN39_INTERNAL_d434b07c_4_k_cu_f5a6cb7d_65394cuda3std3__45__cpo5beginE,(_ZN39_INTERNAL_d434b07c_4_k_cu_f5a6cb7d_65394cuda3std3__441_GLOBAL__N__d434b07c_4_k_cu_f5a6cb7d_65396ignoreE - _ZN39_INTERNAL_d434b07c_4_k_cu_f5a6cb7d_65394cuda3std3__45__cpo5beginE)
_ZN39_INTERNAL_d434b07c_4_k_cu_f5a6cb7d_65394cuda3std3__45__cpo5beginE:
	.zero		1
	.type		_ZN39_INTERNAL_d434b07c_4_k_cu_f5a6cb7d_65394cuda3std3__441_GLOBAL__N__d434b07c_4_k_cu_f5a6cb7d_65396ignoreE,@object
	.size		_ZN39_INTERNAL_d434b07c_4_k_cu_f5a6cb7d_65394cuda3std3__441_GLOBAL__N__d434b07c_4_k_cu_f5a6cb7d_65396ignoreE,(_ZN39_INTERNAL_d434b07c_4_k_cu_f5a6cb7d_65394cute7productE - _ZN39_INTERNAL_d434b07c_4_k_cu_f5a6cb7d_65394cuda3std3__441_GLOBAL__N__d434b07c_4_k_cu_f5a6cb7d_65396ignoreE)
_ZN39_INTERNAL_d434b07c_4_k_cu_f5a6cb7d_65394cuda3std3__441_GLOBAL__N__d434b07c_4_k_cu_f5a6cb7d_65396ignoreE:
	.zero		1
	.type		_ZN39_INTERNAL_d434b07c_4_k_cu_f5a6cb7d_65394cute7productE,@object
	.size		_ZN39_INTERNAL_d434b07c_4_k_cu_f5a6cb7d_65394cute7productE,(_ZN39_INTERNAL_d434b07c_4_k_cu_f5a6cb7d_65394cuda3std3__45__cpo3endE - _ZN39_INTERNAL_d434b07c_4_k_cu_f5a6cb7d_65394cute7productE)
_ZN39_INTERNAL_d434b07c_4_k_cu_f5a6cb7d_65394cute7productE:
	.zero		1
	.type		_ZN39_INTERNAL_d434b07c_4_k_cu_f5a6cb7d_65394cuda3std3__45__cpo3endE,@object
	.size		_ZN39_INTERNAL_d434b07c_4_k_cu_f5a6cb7d_65394cuda3std3__45__cpo3endE,(_ZN39_INTERNAL_d434b07c_4_k_cu_f5a6cb7d_65394cuda3std3__419piecewise_constructE - _ZN39_INTERNAL_d434b07c_4_k_cu_f5a6cb7d_65394cuda3std3__45__cpo3endE)
_ZN39_INTERNAL_d434b07c_4_k_cu_f5a6cb7d_65394cuda3std3__45__cpo3endE:
	.zero		1
	.type		_ZN39_INTERNAL_d434b07c_4_k_cu_f5a6cb7d_65394cuda3std3__419piecewise_constructE,@object
	.size		_ZN39_INTERNAL_d434b07c_4_k_cu_f5a6cb7d_65394cuda3std3__419piecewise_constructE,(_ZN39_INTERNAL_d434b07c_4_k_cu_f5a6cb7d_65394cuda3std3__45__cpo4cendE - _ZN39_INTERNAL_d434b07c_4_k_cu_f5a6cb7d_65394cuda3std3__419piecewise_constructE)
_ZN39_INTERNAL_d434b07c_4_k_cu_f5a6cb7d_65394cuda3std3__419piecewise_constructE:
	.zero		1
	.type		_ZN39_INTERNAL_d434b07c_4_k_cu_f5a6cb7d_65394cuda3std3__45__cpo4cendE,@object
	.size		_ZN39_INTERNAL_d434b07c_4_k_cu_f5a6cb7d_65394cuda3std3__45__cpo4cendE,(_ZN39_INTERNAL_d434b07c_4_k_cu_f5a6cb7d_65394cuda3std6ranges3__45__cpo4swapE - _ZN39_INTERNAL_d434b07c_4_k_cu_f5a6cb7d_65394cuda3std3__45__cpo4cendE)
_ZN39_INTERNAL_d434b07c_4_k_cu_f5a6cb7d_65394cuda3std3__45__cpo4cendE:
	.zero		1
	.type		_ZN39_INTERNAL_d434b07c_4_k_cu_f5a6cb7d_65394cuda3std6ranges3__45__cpo4swapE,@object
	.size		_ZN39_INTERNAL_d434b07c_4_k_cu_f5a6cb7d_65394cuda3std6ranges3__45__cpo4swapE,(.L_8 - _ZN39_INTERNAL_d434b07c_4_k_cu_f5a6cb7d_65394cuda3std6ranges3__45__cpo4swapE)
_ZN39_INTERNAL_d434b07c_4_k_cu_f5a6cb7d_65394cuda3std6ranges3__45__cpo4swapE:
	.zero		1
.L_8:


//--------------------- .nv.constant0._ZN7cutlass13device_kernelINS_4gemm6kernel13GemmUniversalIN4cute5tupleIJiiiiEEENS1_10collective13CollectiveMmaINS1_34MainloopSm90TmaGmmaWarpSpecializedILi9ENS5_IJNS4_1CILi2EEESB_NSA_ILi1EEEEEENS1_35KernelTmaWarpSpecializedCooperativeEEENS5_IJNSA_ILi128EEENSA_ILi64EEENSA_ILi32EEEEEENS_10tfloat32_tENS5_IJlSC_lEEESK_SL_NS4_8TiledMMAINS4_8MMA_AtomIJNS4_4SM904GMMA29MMA_64x64x8_F32TF32TF32_SS_TNILNSP_7ScaleInE1ELSR_1EEEEEENS4_6LayoutINS5_IJSB_SC_SC_EEENS5_IJSC_NSA_ILi0EEESW_EEEEENS5_IJNS4_10UnderscoreESZ_SZ_EEEEENS4_23SM90_TMA_LOAD_MULTICASTENS4_14ComposedLayoutINS4_7SwizzleILi3ELi4ELi3EEENS4_18smem_ptr_flag_bitsILi32EEENSU_INS5_IJNSA_ILi8EEESI_EEENS5_IJSI_SC_EEEEEEEvNS4_8identityES12_S1C_vS1D_EENS_8epilogue10collective6detail29Sm90TmaWarpSpecializedAdapterINS1G_15DefaultEpilogueISK_SL_SL_NS1F_6thread17LinearCombinationISK_Li1EffLNS1K_9ScaleType4KindE0ELNS_15FloatRoundStyleE2ESK_EENS1_15EpilogueDefaultEEEEEvvEEEEvNT_6ParamsE --------------------------
	.section	.nv.constant0._ZN7cutlass13device_kernelINS_4gemm6kernel13GemmUniversalIN4cute5tupleIJiiiiEEENS1_10collective13CollectiveMmaINS1_34MainloopSm90TmaGmmaWarpSpecializedILi9ENS5_IJNS4_1CILi2EEESB_NSA_ILi1EEEEEENS1_35KernelTmaWarpSpecializedCooperativeEEENS5_IJNSA_ILi128EEENSA_ILi64EEENSA_ILi32EEEEEENS_10tfloat32_tENS5_IJlSC_lEEESK_SL_NS4_8TiledMMAINS4_8MMA_AtomIJNS4_4SM904GMMA29MMA_64x64x8_F32TF32TF32_SS_TNILNSP_7ScaleInE1ELSR_1EEEEEENS4_6LayoutINS5_IJSB_SC_SC_EEENS5_IJSC_NSA_ILi0EEESW_EEEEENS5_IJNS4_10UnderscoreESZ_SZ_EEEEENS4_23SM90_TMA_LOAD_MULTICASTENS4_14ComposedLayoutINS4_7SwizzleILi3ELi4ELi3EEENS4_18smem_ptr_flag_bitsILi32EEENSU_INS5_IJNSA_ILi8EEESI_EEENS5_IJSI_SC_EEEEEEEvNS4_8identityES12_S1C_vS1D_EENS_8epilogue10collective6detail29Sm90TmaWarpSpecializedAdapterINS1G_15DefaultEpilogueISK_SL_SL_NS1F_6thread17LinearCombinationISK_Li1EffLNS1K_9ScaleType4KindE0ELNS_15FloatRoundStyleE2ESK_EENS1_15EpilogueDefaultEEEEEvvEEEEvNT_6ParamsE,"a",@progbits
	.sectionflags	@""
	.align	4
.nv.constant0._ZN7cutlass13device_kernelINS_4gemm6kernel13GemmUniversalIN4cute5tupleIJiiiiEEENS1_10collective13CollectiveMmaINS1_34MainloopSm90TmaGmmaWarpSpecializedILi9ENS5_IJNS4_1CILi2EEESB_NSA_ILi1EEEEEENS1_35KernelTmaWarpSpecializedCooperativeEEENS5_IJNSA_ILi128EEENSA_ILi64EEENSA_ILi32EEEEEENS_10tfloat32_tENS5_IJlSC_lEEESK_SL_NS4_8TiledMMAINS4_8MMA_AtomIJNS4_4SM904GMMA29MMA_64x64x8_F32TF32TF32_SS_TNILNSP_7ScaleInE1ELSR_1EEEEEENS4_6LayoutINS5_IJSB_SC_SC_EEENS5_IJSC_NSA_ILi0EEESW_EEEEENS5_IJNS4_10UnderscoreESZ_SZ_EEEEENS4_23SM90_TMA_LOAD_MULTICASTENS4_14ComposedLayoutINS4_7SwizzleILi3ELi4ELi3EEENS4_18smem_ptr_flag_bitsILi32EEENSU_INS5_IJNSA_ILi8EEESI_EEENS5_IJSI_SC_EEEEEEEvNS4_8identityES12_S1C_vS1D_EENS_8epilogue10collective6detail29Sm90TmaWarpSpecializedAdapterINS1G_15DefaultEpilogueISK_SL_SL_NS1F_6thread17LinearCombinationISK_Li1EffLNS1K_9ScaleType4KindE0ELNS_15FloatRoundStyleE2ESK_EENS1_15EpilogueDefaultEEEEEvvEEEEvNT_6ParamsE:
	.zero		1664


//--------------------- SYMBOLS --------------------------

	.type		.nv.reservedSmem.offset0,@object
	.size		.nv.reservedSmem.offset0,0x4
	.type		__assertfail,@function
